// auto-generated by cutlass_sweep.gemm — config: {"arch": "sm_90", "cluster_m": 1, "cluster_n": 1, "dtype": "bf16", "dtype_b": "bf16", "layout": "nt", "stages": 0, "tile_k": 64, "tile_m": 192, "tile_n": 112}
#include "cutlass/cutlass.h"
#include "cutlass/gemm/collective/collective_builder.hpp"
#include "cutlass/gemm/device/gemm_universal_adapter.h"
#include "cutlass/gemm/kernel/gemm_universal.hpp"
#include "cutlass/epilogue/collective/collective_builder.hpp"

using ElemA = cutlass::bfloat16_t;
using ElemB = cutlass::bfloat16_t;
using ElemCD = cutlass::bfloat16_t;
using Acc  = float;
using TileShape    = cute::Shape<cute::_192, cute::_112, cute::_64>;
using ClusterShape = cute::Shape<cute::_1, cute::_1, cute::_1>;

using CollectiveEpilogue = typename cutlass::epilogue::collective::CollectiveBuilder<
    cutlass::arch::Sm90, cutlass::arch::OpClassTensorOp,
    TileShape, ClusterShape,
    cutlass::epilogue::collective::EpilogueTileAuto,
    Acc, Acc,
    ElemCD, cutlass::layout::RowMajor, 128 / cutlass::sizeof_bits<ElemCD>::value,
    ElemCD, cutlass::layout::RowMajor, 128 / cutlass::sizeof_bits<ElemCD>::value,
    cutlass::epilogue::collective::EpilogueScheduleAuto
  >::CollectiveOp;

using CollectiveMainloop = typename cutlass::gemm::collective::CollectiveBuilder<
    cutlass::arch::Sm90, cutlass::arch::OpClassTensorOp,
    ElemA, cutlass::layout::RowMajor, 128 / cutlass::sizeof_bits<ElemA>::value,
    ElemB, cutlass::layout::ColumnMajor, 128 / cutlass::sizeof_bits<ElemB>::value,
    Acc,
    TileShape, ClusterShape,
    cutlass::gemm::collective::StageCountAutoCarveout<static_cast<int>(sizeof(typename CollectiveEpilogue::SharedStorage))>,
    cutlass::gemm::collective::KernelScheduleAuto
  >::CollectiveOp;

using GemmKernel = cutlass::gemm::kernel::GemmUniversal<
    cute::Shape<int,int,int,int>,
    CollectiveMainloop,
    CollectiveEpilogue
>;
using Gemm = cutlass::gemm::device::GemmUniversalAdapter<GemmKernel>;

// Force the device kernel symbol into the cubin without needing a host main.
auto* _anchor = &cutlass::device_kernel<GemmKernel>;


// ===== COMPILED SASS (sm_90a) =====

	.target	sm_90a

	.elftype	@"ET_EXEC"


//--------------------- .note.nv.tkinfo           --------------------------
	.section	.note.nv.tkinfo,"",@"SHT_NOTE"
	.sectionflags	@"SHF_NOTE_NV_TKINFO"
	.tkinfo
        /*0018*/ 	.word	0x00000002
        /*0030*/ 	.string	""
        /*0030*/ 	.string	"ptxas"
        /*0030*/ 	.string	"Cuda compilation tools, release 13.0, V13.0.88"
        /*0030*/ 	.string	"Build cuda_13.0.r13.0/compiler.36424714_0"
        /*0030*/ 	.string	"-arch sm_90a -m 64 "



//--------------------- .note.nv.cuinfo           --------------------------
	.section	.note.nv.cuinfo,"",@"SHT_NOTE"
	.sectionflags	@"SHF_NOTE_NV_CUINFO"
        /*0018*/ 	.short	0x0002
        /*001a*/ 	.short	0x005a
        /*001c*/ 	.short	0x0082
	.zero		2


//--------------------- .nv.info                  --------------------------
	.section	.nv.info,"",@"SHT_CUDA_INFO"
	.align	4


	//----- nvinfo : EIATTR_REGCOUNT
	.align		4
        /*0000*/ 	.byte	0x04, 0x2f
        /*0002*/ 	.short	(.L_15 - .L_14)
	.align		4
.L_14:
        /*0004*/ 	.word	index@(_ZN7cutlass13device_kernelINS_4gemm6kernel13GemmUniversalIN4cute5tupleIJiiiiEEENS1_10collective13CollectiveMmaINS1_34MainloopSm90TmaGmmaWarpSpecializedILi5ENS5_IJNS4_1CILi1EEESB_SB_EEENS1_35KernelTmaWarpSpecializedCooperativeEEENS5_IJNSA_ILi192EEENSA_ILi112EEENSA_ILi64EEEEEENS_10bfloat16_tENS5_IJlSB_lEEESJ_SK_NS4_8TiledMMAINS4_8MMA_AtomIJNS4_4SM904GMMA27MMA_64x16x16_F32BF16BF16_SSILNSO_5MajorE0ELSQ_0ELNSO_7ScaleInE1ELSR_1EEEEEENS4_6LayoutINS5_IJNSA_ILi2EEESB_SB_EEENS5_IJSB_NSA_ILi0EEESX_EEEEENS5_IJNS4_10UnderscoreES10_S10_EEEEENS4_13SM90_TMA_LOADENS4_14ComposedLayoutINS4_7SwizzleILi3ELi4ELi3EEENS4_18smem_ptr_flag_bitsILi16EEENSU_INS5_IJNSA_ILi8EEESH_EEENS5_IJSH_SB_EEEEEEEvNS4_8identityES13_S1D_vS1E_EENS_8epilogue10collective6detail29Sm90TmaWarpSpecializedAdapterINS1H_15DefaultEpilogueISJ_SK_SK_NS1G_6thread17LinearCombinationISJ_Li1EffLNS1L_9ScaleType4KindE0ELNS_15FloatRoundStyleE2ESJ_EENS1_15EpilogueDefaultEEEEEvvEEEEvNT_6ParamsE)
        /*0008*/ 	.word	0x000000a8


	//----- nvinfo : EIATTR_FRAME_SIZE
	.align		4
.L_15:
        /*000c*/ 	.byte	0x04, 0x11
        /*000e*/ 	.short	(.L_17 - .L_16)
	.align		4
.L_16:
        /*0010*/ 	.word	index@(_ZN7cutlass13device_kernelINS_4gemm6kernel13GemmUniversalIN4cute5tupleIJiiiiEEENS1_10collective13CollectiveMmaINS1_34MainloopSm90TmaGmmaWarpSpecializedILi5ENS5_IJNS4_1CILi1EEESB_SB_EEENS1_35KernelTmaWarpSpecializedCooperativeEEENS5_IJNSA_ILi192EEENSA_ILi112EEENSA_ILi64EEEEEENS_10bfloat16_tENS5_IJlSB_lEEESJ_SK_NS4_8TiledMMAINS4_8MMA_AtomIJNS4_4SM904GMMA27MMA_64x16x16_F32BF16BF16_SSILNSO_5MajorE0ELSQ_0ELNSO_7ScaleInE1ELSR_1EEEEEENS4_6LayoutINS5_IJNSA_ILi2EEESB_SB_EEENS5_IJSB_NSA_ILi0EEESX_EEEEENS5_IJNS4_10UnderscoreES10_S10_EEEEENS4_13SM90_TMA_LOADENS4_14ComposedLayoutINS4_7SwizzleILi3ELi4ELi3EEENS4_18smem_ptr_flag_bitsILi16EEENSU_INS5_IJNSA_ILi8EEESH_EEENS5_IJSH_SB_EEEEEEEvNS4_8identityES13_S1D_vS1E_EENS_8epilogue10collective6detail29Sm90TmaWarpSpecializedAdapterINS1H_15DefaultEpilogueISJ_SK_SK_NS1G_6thread17LinearCombinationISJ_Li1EffLNS1L_9ScaleType4KindE0ELNS_15FloatRoundStyleE2ESJ_EENS1_15EpilogueDefaultEEEEEvvEEEEvNT_6ParamsE)
        /*0014*/ 	.word	0x00000000


	//----- nvinfo : EIATTR_MIN_STACK_SIZE
	.align		4
.L_17:
        /*0018*/ 	.byte	0x04, 0x12
        /*001a*/ 	.short	(.L_19 - .L_18)
	.align		4
.L_18:
        /*001c*/ 	.word	index@(_ZN7cutlass13device_kernelINS_4gemm6kernel13GemmUniversalIN4cute5tupleIJiiiiEEENS1_10collective13CollectiveMmaINS1_34MainloopSm90TmaGmmaWarpSpecializedILi5ENS5_IJNS4_1CILi1EEESB_SB_EEENS1_35KernelTmaWarpSpecializedCooperativeEEENS5_IJNSA_ILi192EEENSA_ILi112EEENSA_ILi64EEEEEENS_10bfloat16_tENS5_IJlSB_lEEESJ_SK_NS4_8TiledMMAINS4_8MMA_AtomIJNS4_4SM904GMMA27MMA_64x16x16_F32BF16BF16_SSILNSO_5MajorE0ELSQ_0ELNSO_7ScaleInE1ELSR_1EEEEEENS4_6LayoutINS5_IJNSA_ILi2EEESB_SB_EEENS5_IJSB_NSA_ILi0EEESX_EEEEENS5_IJNS4_10UnderscoreES10_S10_EEEEENS4_13SM90_TMA_LOADENS4_14ComposedLayoutINS4_7SwizzleILi3ELi4ELi3EEENS4_18smem_ptr_flag_bitsILi16EEENSU_INS5_IJNSA_ILi8EEESH_EEENS5_IJSH_SB_EEEEEEEvNS4_8identityES13_S1D_vS1E_EENS_8epilogue10collective6detail29Sm90TmaWarpSpecializedAdapterINS1H_15DefaultEpilogueISJ_SK_SK_NS1G_6thread17LinearCombinationISJ_Li1EffLNS1L_9ScaleType4KindE0ELNS_15FloatRoundStyleE2ESJ_EENS1_15EpilogueDefaultEEEEEvvEEEEvNT_6ParamsE)
        /*0020*/ 	.word	0x00000000
.L_19:


//--------------------- .nv.compat                --------------------------
	.section	.nv.compat,"",@"SHT_CUDA_COMPAT_INFO"
	.align	4
        /*0000*/ 	.byte	0x02, 0x09, 0x01, 0x00, 0x02, 0x02, 0x04, 0x00, 0x02, 0x05, 0x05, 0x00, 0x03, 0x07, 0x01, 0x01
        /*0010*/ 	.byte	0x02, 0x03, 0x01, 0x00, 0x02, 0x06, 0x01, 0x00, 0x04, 0x0b, 0x08, 0x00, 0x00, 0x00, 0x00, 0x00
        /*0020*/ 	.byte	0x00, 0x00, 0x00, 0x00


//--------------------- .nv.info._ZN7cutlass13device_kernelINS_4gemm6kernel13GemmUniversalIN4cute5tupleIJiiiiEEENS1_10collective13CollectiveMmaINS1_34MainloopSm90TmaGmmaWarpSpecializedILi5ENS5_IJNS4_1CILi1EEESB_SB_EEENS1_35KernelTmaWarpSpecializedCooperativeEEENS5_IJNSA_ILi192EEENSA_ILi112EEENSA_ILi64EEEEEENS_10bfloat16_tENS5_IJlSB_lEEESJ_SK_NS4_8TiledMMAINS4_8MMA_AtomIJNS4_4SM904GMMA27MMA_64x16x16_F32BF16BF16_SSILNSO_5MajorE0ELSQ_0ELNSO_7ScaleInE1ELSR_1EEEEEENS4_6LayoutINS5_IJNSA_ILi2EEESB_SB_EEENS5_IJSB_NSA_ILi0EEESX_EEEEENS5_IJNS4_10UnderscoreES10_S10_EEEEENS4_13SM90_TMA_LOADENS4_14ComposedLayoutINS4_7SwizzleILi3ELi4ELi3EEENS4_18smem_ptr_flag_bitsILi16EEENSU_INS5_IJNSA_ILi8EEESH_EEENS5_IJSH_SB_EEEEEEEvNS4_8identityES13_S1D_vS1E_EENS_8epilogue10collective6detail29Sm90TmaWarpSpecializedAdapterINS1H_15DefaultEpilogueISJ_SK_SK_NS1G_6thread17LinearCombinationISJ_Li1EffLNS1L_9ScaleType4KindE0ELNS_15FloatRoundStyleE2ESJ_EENS1_15EpilogueDefaultEEEEEvvEEEEvNT_6ParamsE --------------------------
	.section	.nv.info._ZN7cutlass13device_kernelINS_4gemm6kernel13GemmUniversalIN4cute5tupleIJiiiiEEENS1_10collective13CollectiveMmaINS1_34MainloopSm90TmaGmmaWarpSpecializedILi5ENS5_IJNS4_1CILi1EEESB_SB_EEENS1_35KernelTmaWarpSpecializedCooperativeEEENS5_IJNSA_ILi192EEENSA_ILi112EEENSA_ILi64EEEEEENS_10bfloat16_tENS5_IJlSB_lEEESJ_SK_NS4_8TiledMMAINS4_8MMA_AtomIJNS4_4SM904GMMA27MMA_64x16x16_F32BF16BF16_SSILNSO_5MajorE0ELSQ_0ELNSO_7ScaleInE1ELSR_1EEEEEENS4_6LayoutINS5_IJNSA_ILi2EEESB_SB_EEENS5_IJSB_NSA_ILi0EEESX_EEEEENS5_IJNS4_10UnderscoreES10_S10_EEEEENS4_13SM90_TMA_LOADENS4_14ComposedLayoutINS4_7SwizzleILi3ELi4ELi3EEENS4_18smem_ptr_flag_bitsILi16EEENSU_INS5_IJNSA_ILi8EEESH_EEENS5_IJSH_SB_EEEEEEEvNS4_8identityES13_S1D_vS1E_EENS_8epilogue10collective6detail29Sm90TmaWarpSpecializedAdapterINS1H_15DefaultEpilogueISJ_SK_SK_NS1G_6thread17LinearCombinationISJ_Li1EffLNS1L_9ScaleType4KindE0ELNS_15FloatRoundStyleE2ESJ_EENS1_15EpilogueDefaultEEEEEvvEEEEvNT_6ParamsE,"",@"SHT_CUDA_INFO"
	.sectionflags	@""
	.align	4


	//----- nvinfo : EIATTR_CUDA_API_VERSION
	.align		4
        /*0000*/ 	.byte	0x04, 0x37
        /*0002*/ 	.short	(.L_21 - .L_20)
.L_20:
        /*0004*/ 	.word	0x00000082


	//----- nvinfo : EIATTR_KPARAM_INFO
	.align		4
.L_21:
        /*0008*/ 	.byte	0x04, 0x17
        /*000a*/ 	.short	(.L_23 - .L_22)
.L_22:
        /*000c*/ 	.word	0x00000000
        /*0010*/ 	.short	0x0000
        /*0012*/ 	.short	0x0070
        /*0014*/ 	.byte	0x00, 0xf0, 0x01, 0x10


	//----- nvinfo : EIATTR_SPARSE_MMA_MASK
	.align		4
.L_23:
        /*0018*/ 	.byte	0x03, 0x50
        /*001a*/ 	.short	0x0000


	//----- nvinfo : EIATTR_MAXREG_COUNT
	.align		4
        /*001c*/ 	.byte	0x03, 0x1b
        /*001e*/ 	.short	0x00a8


	//----- nvinfo : EIATTR_NUM_BARRIERS
	.align		4
        /*0020*/ 	.byte	0x02, 0x4c
        /*0022*/ 	.byte	0x01
	.zero		1


	//----- nvinfo : EIATTR_EXTERNS
	.align		4
        /*0024*/ 	.byte	0x04, 0x0f
        /*0026*/ 	.short	(.L_25 - .L_24)


	//   ....[0]....
	.align		4
.L_24:
        /*0028*/ 	.word	index@(__assertfail)


	//----- nvinfo : EIATTR_MERCURY_ISA_VERSION
	.align		4
.L_25:
        /*002c*/ 	.byte	0x03, 0x5f
        /*002e*/ 	.short	0x0101


	//----- nvinfo : EIATTR_INT_WARP_WIDE_INSTR_OFFSETS
	.align		4
        /*0030*/ 	.byte	0x04, 0x31
        /*0032*/ 	.short	(.L_27 - .L_26)


	//   ....[0]....
.L_26:
        /*0034*/ 	.word	0x000003d0


	//   ....[1]....
        /*0038*/ 	.word	0x00000400


	//   ....[2]....
        /*003c*/ 	.word	0x000004e0


	//----- nvinfo : EIATTR_COOP_GROUP_MASK_REGIDS
	.align		4
.L_27:
        /*0040*/ 	.byte	0x04, 0x29
        /*0042*/ 	.short	(.L_29 - .L_28)


	//   ....[0]....
.L_28:
        /*0044*/ 	.word	0xffffffff


	//   ....[1]....
        /*0048*/ 	.word	0xffffffff


	//   ....[2]....
        /*004c*/ 	.word	0xffffffff


	//   ....[3]....
        /*0050*/ 	.word	0xffffffff


	//   ....[4]....
        /*0054*/ 	.word	0xffffffff


	//----- nvinfo : EIATTR_COOP_GROUP_INSTR_OFFSETS
	.align		4
.L_29:
        /*0058*/ 	.byte	0x04, 0x28
        /*005a*/ 	.short	(.L_31 - .L_30)


	//   ....[0]....
.L_30:
        /*005c*/ 	.word	0x00000060


	//   ....[1]....
        /*0060*/ 	.word	0x00000070


	//   ....[2]....
        /*0064*/ 	.word	0x00000130


	//   ....[3]....
        /*0068*/ 	.word	0x000002e0


	//   ....[4]....
        /*006c*/ 	.word	0x00000f90


	//----- nvinfo : EIATTR_REG_RECONFIG
	.align		4
.L_31:
        /*0070*/ 	.byte	0x01, 0x54
	.zero		2


	//----- nvinfo : EIATTR_SYSCALL_OFFSETS
	.align		4
        /*0074*/ 	.byte	0x04, 0x46
        /*0076*/ 	.short	(.L_33 - .L_32)


	//   ....[0]....
.L_32:
        /*0078*/ 	.word	0x00001150


	//----- nvinfo : EIATTR_MBARRIER_INSTR_OFFSETS
	.align		4
.L_33:
        /*007c*/ 	.byte	0x04, 0x39
        /*007e*/ 	.short	(.L_35 - .L_34)


	//   ....[0]....
.L_34:
        /*0080*/ 	.word	0x00000230
        /*0084*/ 	.word	0x000000ff
        /*0088*/ 	.word	0x00000000
        /*008c*/ 	.short	0x0100
        /*008e*/ 	.byte	0x08
	.zero		1


	//   ....[1]....
        /*0090*/ 	.word	0x00000240
        /*0094*/ 	.word	0x000000ff
        /*0098*/ 	.word	0x00000028
        /*009c*/ 	.short	0x0100
        /*009e*/ 	.byte	0x08
	.zero		1


	//   ....[2]....
        /*00a0*/ 	.word	0x00000250
        /*00a4*/ 	.word	0x000000ff
        /*00a8*/ 	.word	0x00000008
        /*00ac*/ 	.short	0x0100
        /*00ae*/ 	.byte	0x08
	.zero		1


	//   ....[3]....
        /*00b0*/ 	.word	0x00000260
        /*00b4*/ 	.word	0x000000ff
        /*00b8*/ 	.word	0x00000030
        /*00bc*/ 	.short	0x0100
        /*00be*/ 	.byte	0x08
	.zero		1


	//   ....[4]....
        /*00c0*/ 	.word	0x00000270
        /*00c4*/ 	.word	0x000000ff
        /*00c8*/ 	.word	0x00000010
        /*00cc*/ 	.short	0x0100
        /*00ce*/ 	.byte	0x08
	.zero		1


	//   ....[5]....
        /*00d0*/ 	.word	0x00000280
        /*00d4*/ 	.word	0x000000ff
        /*00d8*/ 	.word	0x00000038
        /*00dc*/ 	.short	0x0100
        /*00de*/ 	.byte	0x08
	.zero		1


	//   ....[6]....
        /*00e0*/ 	.word	0x00000290
        /*00e4*/ 	.word	0x000000ff
        /*00e8*/ 	.word	0x00000018
        /*00ec*/ 	.short	0x0100
        /*00ee*/ 	.byte	0x08
	.zero		1


	//   ....[7]....
        /*00f0*/ 	.word	0x000002a0
        /*00f4*/ 	.word	0x000000ff
        /*00f8*/ 	.word	0x00000040
        /*00fc*/ 	.short	0x0100
        /*00fe*/ 	.byte	0x08
	.zero		1


	//   ....[8]....
        /*0100*/ 	.word	0x000002b0
        /*0104*/ 	.word	0x000000ff
        /*0108*/ 	.word	0x00000020
        /*010c*/ 	.short	0x0100
        /*010e*/ 	.byte	0x08
	.zero		1


	//   ....[9]....
        /*0110*/ 	.word	0x000002c0
        /*0114*/ 	.word	0x000000ff
        /*0118*/ 	.word	0x00000048
        /*011c*/ 	.short	0x0100
        /*011e*/ 	.byte	0x08
	.zero		1


	//   ....[10]....
        /*0120*/ 	.word	0x00000550
        /*0124*/ 	.word	0x000000ff
        /*0128*/ 	.word	0x00000060
        /*012c*/ 	.short	0x0100
        /*012e*/ 	.byte	0x06
	.zero		1


	//   ....[11]....
        /*0130*/ 	.word	0x000005b0
        /*0134*/ 	.word	0x000000ff
        /*0138*/ 	.word	0x00000068
        /*013c*/ 	.short	0x0100
        /*013e*/ 	.byte	0x06
	.zero		1


	//   ....[12]....
        /*0140*/ 	.word	0x000011d0
        /*0144*/ 	.word	0x00000003
        /*0148*/ 	.word	0x00000000
        /*014c*/ 	.short	0x010a
        /*014e*/ 	.byte	0x3f
	.zero		1


	//   ....[13]....
        /*0150*/ 	.word	0x00001210
        /*0154*/ 	.word	0x00000003
        /*0158*/ 	.word	0x00000000
        /*015c*/ 	.short	0x010a
        /*015e*/ 	.byte	0x3f
	.zero		1


	//   ....[14]....
        /*0160*/ 	.word	0x00002940
        /*0164*/ 	.word	0x000000ff
        /*0168*/ 	.word	0x00000000
        /*016c*/ 	.short	0x010a
        /*016e*/ 	.byte	0x08
	.zero		1


	//   ....[15]....
        /*0170*/ 	.word	0x00002980
        /*0174*/ 	.word	0x000000ff
        /*0178*/ 	.word	0x00000000
        /*017c*/ 	.short	0x010a
        /*017e*/ 	.byte	0x08
	.zero		1


	//   ....[16]....
        /*0180*/ 	.word	0x00003fd0
        /*0184*/ 	.word	0x000000ff
        /*0188*/ 	.word	0x00000000
        /*018c*/ 	.short	0x0101
        /*018e*/ 	.byte	0x08
	.zero		1


	//   ....[17]....
        /*0190*/ 	.word	0x00004180
        /*0194*/ 	.word	0x00000000
        /*0198*/ 	.word	0x00000000
        /*019c*/ 	.short	0x0101
        /*019e*/ 	.byte	0x3f
	.zero		1


	//   ....[18]....
        /*01a0*/ 	.word	0x0000c180
        /*01a4*/ 	.word	0x0000000e
        /*01a8*/ 	.word	0x00000028
        /*01ac*/ 	.short	0x010a
        /*01ae*/ 	.byte	0x3f
	.zero		1


	//   ....[19]....
        /*01b0*/ 	.word	0x0000c500
        /*01b4*/ 	.word	0x00000006
        /*01b8*/ 	.word	0x00000068
        /*01bc*/ 	.short	0x0101
        /*01be*/ 	.byte	0x3f
	.zero		1


	//   ....[20]....
        /*01c0*/ 	.word	0x0000cc30
        /*01c4*/ 	.word	0x00000007
        /*01c8*/ 	.word	0x00000000
        /*01cc*/ 	.short	0x010a
        /*01ce*/ 	.byte	0x3f
	.zero		1


	//   ....[21]....
        /*01d0*/ 	.word	0x0000ccb0
        /*01d4*/ 	.word	0x00000009
        /*01d8*/ 	.word	0x00000000
        /*01dc*/ 	.short	0x010a
        /*01de*/ 	.byte	0x3f
	.zero		1


	//   ....[22]....
        /*01e0*/ 	.word	0x0000cd40
        /*01e4*/ 	.word	0x00000006
        /*01e8*/ 	.word	0x00000000
        /*01ec*/ 	.short	0x010a
        /*01ee*/ 	.byte	0x3f
	.zero		1


	//   ....[23]....
        /*01f0*/ 	.word	0x0000cdd0
        /*01f4*/ 	.word	0x00000009
        /*01f8*/ 	.word	0x00000000
        /*01fc*/ 	.short	0x010a
        /*01fe*/ 	.byte	0x3f
	.zero		1


	//   ....[24]....
        /*0200*/ 	.word	0x0000ce60
        /*0204*/ 	.word	0x00000003
        /*0208*/ 	.word	0x00000000
        /*020c*/ 	.short	0x010a
        /*020e*/ 	.byte	0x3f
	.zero		1


	//   ....[25]....
        /*0210*/ 	.word	0x0000cec0
        /*0214*/ 	.word	0x00000003
        /*0218*/ 	.word	0x00000000
        /*021c*/ 	.short	0x010a
        /*021e*/ 	.byte	0x3f
	.zero		1


	//   ....[26]....
        /*0220*/ 	.word	0x0000cf20
        /*0224*/ 	.word	0x00000005
        /*0228*/ 	.word	0x00000000
        /*022c*/ 	.short	0x010a
        /*022e*/ 	.byte	0x3f
	.zero		1


	//   ....[27]....
        /*0230*/ 	.word	0x0000cff0
        /*0234*/ 	.word	0x0000000e
        /*0238*/ 	.word	0x00000028
        /*023c*/ 	.short	0x010a
        /*023e*/ 	.byte	0x3f
	.zero		1


	//   ....[28]....
        /*0240*/ 	.word	0x0000d0c0
        /*0244*/ 	.word	0x00000007
        /*0248*/ 	.word	0x00000000
        /*024c*/ 	.short	0x010a
        /*024e*/ 	.byte	0x3f
	.zero		1


	//   ....[29]....
        /*0250*/ 	.word	0x0000d110
        /*0254*/ 	.word	0x00000009
        /*0258*/ 	.word	0x00000000
        /*025c*/ 	.short	0x010a
        /*025e*/ 	.byte	0x3f
	.zero		1


	//   ....[30]....
        /*0260*/ 	.word	0x0000d160
        /*0264*/ 	.word	0x00000006
        /*0268*/ 	.word	0x00000000
        /*026c*/ 	.short	0x010a
        /*026e*/ 	.byte	0x3f
	.zero		1


	//   ....[31]....
        /*0270*/ 	.word	0x0000d1b0
        /*0274*/ 	.word	0x00000009
        /*0278*/ 	.word	0x00000000
        /*027c*/ 	.short	0x010a
        /*027e*/ 	.byte	0x3f
	.zero		1


	//----- nvinfo : EIATTR_NUM_MBARRIERS
	.align		4
.L_35:
        /*0280*/ 	.byte	0x03, 0x38
        /*0282*/ 	.short	0x000c


	//----- nvinfo : EIATTR_EXIT_INSTR_OFFSETS
	.align		4
        /*0284*/ 	.byte	0x04, 0x1c
        /*0286*/ 	.short	(.L_37 - .L_36)


	//   ....[0]....
.L_36:
        /*0288*/ 	.word	0x00000600


	//   ....[1]....
        /*028c*/ 	.word	0x00000ec0


	//   ....[2]....
        /*0290*/ 	.word	0x0000b7f0


	//   ....[3]....
        /*0294*/ 	.word	0x0000be20


	//   ....[4]....
        /*0298*/ 	.word	0x0000ceb0


	//----- nvinfo : EIATTR_MAX_THREADS
	.align		4
.L_37:
        /*029c*/ 	.byte	0x04, 0x05
        /*029e*/ 	.short	(.L_39 - .L_38)
.L_38:
        /*02a0*/ 	.word	0x00000180
        /*02a4*/ 	.word	0x00000001
        /*02a8*/ 	.word	0x00000001


	//----- nvinfo : EIATTR_CRS_STACK_SIZE
	.align		4
.L_39:
        /*02ac*/ 	.byte	0x04, 0x1e
        /*02ae*/ 	.short	(.L_41 - .L_40)
.L_40:
        /*02b0*/ 	.word	0x00000000


	//----- nvinfo : EIATTR_CBANK_PARAM_SIZE
	.align		4
.L_41:
        /*02b4*/ 	.byte	0x03, 0x19
        /*02b6*/ 	.short	0x0470


	//----- nvinfo : EIATTR_PARAM_CBANK
	.align		4
        /*02b8*/ 	.byte	0x04, 0x0a
        /*02ba*/ 	.short	(.L_43 - .L_42)
	.align		4
.L_42:
        /*02bc*/ 	.word	index@(.nv.constant0._ZN7cutlass13device_kernelINS_4gemm6kernel13GemmUniversalIN4cute5tupleIJiiiiEEENS1_10collective13CollectiveMmaINS1_34MainloopSm90TmaGmmaWarpSpecializedILi5ENS5_IJNS4_1CILi1EEESB_SB_EEENS1_35KernelTmaWarpSpecializedCooperativeEEENS5_IJNSA_ILi192EEENSA_ILi112EEENSA_ILi64EEEEEENS_10bfloat16_tENS5_IJlSB_lEEESJ_SK_NS4_8TiledMMAINS4_8MMA_AtomIJNS4_4SM904GMMA27MMA_64x16x16_F32BF16BF16_SSILNSO_5MajorE0ELSQ_0ELNSO_7ScaleInE1ELSR_1EEEEEENS4_6LayoutINS5_IJNSA_ILi2EEESB_SB_EEENS5_IJSB_NSA_ILi0EEESX_EEEEENS5_IJNS4_10UnderscoreES10_S10_EEEEENS4_13SM90_TMA_LOADENS4_14ComposedLayoutINS4_7SwizzleILi3ELi4ELi3EEENS4_18smem_ptr_flag_bitsILi16EEENSU_INS5_IJNSA_ILi8EEESH_EEENS5_IJSH_SB_EEEEEEEvNS4_8identityES13_S1D_vS1E_EENS_8epilogue10collective6detail29Sm90TmaWarpSpecializedAdapterINS1H_15DefaultEpilogueISJ_SK_SK_NS1G_6thread17LinearCombinationISJ_Li1EffLNS1L_9ScaleType4KindE0ELNS_15FloatRoundStyleE2ESJ_EENS1_15EpilogueDefaultEEEEEvvEEEEvNT_6ParamsE)
        /*02c0*/ 	.short	0x0210
        /*02c2*/ 	.short	0x0470


	//----- nvinfo : EIATTR_SW_WAR
	.align		4
.L_43:
        /*02c4*/ 	.byte	0x04, 0x36
        /*02c6*/ 	.short	(.L_45 - .L_44)
.L_44:
        /*02c8*/ 	.word	0x00000008
.L_45:


//--------------------- .nv.callgraph             --------------------------
	.section	.nv.callgraph,"",@"SHT_CUDA_CALLGRAPH"
	.align	4
	.sectionentsize	8
	.align		4
        /*0000*/ 	.word	0x00000000
	.align		4
        /*0004*/ 	.word	0xffffffff
	.align		4
        /*0008*/ 	.word	index@(_ZN7cutlass13device_kernelINS_4gemm6kernel13GemmUniversalIN4cute5tupleIJiiiiEEENS1_10collective13CollectiveMmaINS1_34MainloopSm90TmaGmmaWarpSpecializedILi5ENS5_IJNS4_1CILi1EEESB_SB_EEENS1_35KernelTmaWarpSpecializedCooperativeEEENS5_IJNSA_ILi192EEENSA_ILi112EEENSA_ILi64EEEEEENS_10bfloat16_tENS5_IJlSB_lEEESJ_SK_NS4_8TiledMMAINS4_8MMA_AtomIJNS4_4SM904GMMA27MMA_64x16x16_F32BF16BF16_SSILNSO_5MajorE0ELSQ_0ELNSO_7ScaleInE1ELSR_1EEEEEENS4_6LayoutINS5_IJNSA_ILi2EEESB_SB_EEENS5_IJSB_NSA_ILi0EEESX_EEEEENS5_IJNS4_10UnderscoreES10_S10_EEEEENS4_13SM90_TMA_LOADENS4_14ComposedLayoutINS4_7SwizzleILi3ELi4ELi3EEENS4_18smem_ptr_flag_bitsILi16EEENSU_INS5_IJNSA_ILi8EEESH_EEENS5_IJSH_SB_EEEEEEEvNS4_8identityES13_S1D_vS1E_EENS_8epilogue10collective6detail29Sm90TmaWarpSpecializedAdapterINS1H_15DefaultEpilogueISJ_SK_SK_NS1G_6thread17LinearCombinationISJ_Li1EffLNS1L_9ScaleType4KindE0ELNS_15FloatRoundStyleE2ESJ_EENS1_15EpilogueDefaultEEEEEvvEEEEvNT_6ParamsE)
	.align		4
        /*000c*/ 	.word	index@(__assertfail)
	.align		4
        /*0010*/ 	.word	0x00000000
	.align		4
        /*0014*/ 	.word	0xfffffffe
	.align		4
        /*0018*/ 	.word	0x00000000
	.align		4
        /*001c*/ 	.word	0xfffffffd
	.align		4
        /*0020*/ 	.word	0x00000000
	.align		4
        /*0024*/ 	.word	0xfffffffc


//--------------------- .nv.constant4             --------------------------
	.section	.nv.constant4,"a",@progbits
	.align	8
	.align		8
.nv.constant4:
        /*0000*/ 	.dword	__assertfail
	.align		8
        /*0008*/ 	.dword	__unnamed_1
	.align		8
        /*0010*/ 	.dword	_ZN39_INTERNAL_3123216f_4_k_cu_33a774fa_59174cuda3std3__45__cpo5beginE
	.align		8
        /*0018*/ 	.dword	_ZN39_INTERNAL_3123216f_4_k_cu_33a774fa_59174cuda3std3__45__cpo3endE
	.align		8
        /*0020*/ 	.dword	_ZN39_INTERNAL_3123216f_4_k_cu_33a774fa_59174cuda3std3__45__cpo6cbeginE
	.align		8
        /*0028*/ 	.dword	_ZN39_INTERNAL_3123216f_4_k_cu_33a774fa_59174cuda3std3__45__cpo4cendE
	.align		8
        /*0030*/ 	.dword	_ZN39_INTERNAL_3123216f_4_k_cu_33a774fa_59174cuda3std3__441_GLOBAL__N__3123216f_4_k_cu_33a774fa_59176ignoreE
	.align		8
        /*0038*/ 	.dword	_ZN39_INTERNAL_3123216f_4_k_cu_33a774fa_59174cuda3std3__419piecewise_constructE
	.align		8
        /*0040*/ 	.dword	_ZN39_INTERNAL_3123216f_4_k_cu_33a774fa_59174cuda3std3__48in_placeE
	.align		8
        /*0048*/ 	.dword	_ZN39_INTERNAL_3123216f_4_k_cu_33a774fa_59174cuda3std6ranges3__45__cpo4swapE
	.align		8
        /*0050*/ 	.dword	_ZN39_INTERNAL_3123216f_4_k_cu_33a774fa_59174cuda3std6ranges3__45__cpo9iter_moveE
	.align		8
        /*0058*/ 	.dword	_ZN39_INTERNAL_3123216f_4_k_cu_33a774fa_59174cute7productE
	.align		8
        /*0060*/ 	.dword	_ZN39_INTERNAL_3123216f_4_k_cu_33a774fa_59174cute1_E
	.align		8
        /*0068*/ 	.dword	$str$22
	.align		8
        /*0070*/ 	.dword	$str$23


//--------------------- .text._ZN7cutlass13device_kernelINS_4gemm6kernel13GemmUniversalIN4cute5tupleIJiiiiEEENS1_10collective13CollectiveMmaINS1_34MainloopSm90TmaGmmaWarpSpecializedILi5ENS5_IJNS4_1CILi1EEESB_SB_EEENS1_35KernelTmaWarpSpecializedCooperativeEEENS5_IJNSA_ILi192EEENSA_ILi112EEENSA_ILi64EEEEEENS_10bfloat16_tENS5_IJlSB_lEEESJ_SK_NS4_8TiledMMAINS4_8MMA_AtomIJNS4_4SM904GMMA27MMA_64x16x16_F32BF16BF16_SSILNSO_5MajorE0ELSQ_0ELNSO_7ScaleInE1ELSR_1EEEEEENS4_6LayoutINS5_IJNSA_ILi2EEESB_SB_EEENS5_IJSB_NSA_ILi0EEESX_EEEEENS5_IJNS4_10UnderscoreES10_S10_EEEEENS4_13SM90_TMA_LOADENS4_14ComposedLayoutINS4_7SwizzleILi3ELi4ELi3EEENS4_18smem_ptr_flag_bitsILi16EEENSU_INS5_IJNSA_ILi8EEESH_EEENS5_IJSH_SB_EEEEEEEvNS4_8identityES13_S1D_vS1E_EENS_8epilogue10collective6detail29Sm90TmaWarpSpecializedAdapterINS1H_15DefaultEpilogueISJ_SK_SK_NS1G_6thread17LinearCombinationISJ_Li1EffLNS1L_9ScaleType4KindE0ELNS_15FloatRoundStyleE2ESJ_EENS1_15EpilogueDefaultEEEEEvvEEEEvNT_6ParamsE --------------------------
	.section	.text._ZN7cutlass13device_kernelINS_4gemm6kernel13GemmUniversalIN4cute5tupleIJiiiiEEENS1_10collective13CollectiveMmaINS1_34MainloopSm90TmaGmmaWarpSpecializedILi5ENS5_IJNS4_1CILi1EEESB_SB_EEENS1_35KernelTmaWarpSpecializedCooperativeEEENS5_IJNSA_ILi192EEENSA_ILi112EEENSA_ILi64EEEEEENS_10bfloat16_tENS5_IJlSB_lEEESJ_SK_NS4_8TiledMMAINS4_8MMA_AtomIJNS4_4SM904GMMA27MMA_64x16x16_F32BF16BF16_SSILNSO_5MajorE0ELSQ_0ELNSO_7ScaleInE1ELSR_1EEEEEENS4_6LayoutINS5_IJNSA_ILi2EEESB_SB_EEENS5_IJSB_NSA_ILi0EEESX_EEEEENS5_IJNS4_10UnderscoreES10_S10_EEEEENS4_13SM90_TMA_LOADENS4_14ComposedLayoutINS4_7SwizzleILi3ELi4ELi3EEENS4_18smem_ptr_flag_bitsILi16EEENSU_INS5_IJNSA_ILi8EEESH_EEENS5_IJSH_SB_EEEEEEEvNS4_8identityES13_S1D_vS1E_EENS_8epilogue10collective6detail29Sm90TmaWarpSpecializedAdapterINS1H_15DefaultEpilogueISJ_SK_SK_NS1G_6thread17LinearCombinationISJ_Li1EffLNS1L_9ScaleType4KindE0ELNS_15FloatRoundStyleE2ESJ_EENS1_15EpilogueDefaultEEEEEvvEEEEvNT_6ParamsE,"ax",@progbits
	.align	128
.text._ZN7cutlass13device_kernelINS_4gemm6kernel13GemmUniversalIN4cute5tupleIJiiiiEEENS1_10collective13CollectiveMmaINS1_34MainloopSm90TmaGmmaWarpSpecializedILi5ENS5_IJNS4_1CILi1EEESB_SB_EEENS1_35KernelTmaWarpSpecializedCooperativeEEENS5_IJNSA_ILi192EEENSA_ILi112EEENSA_ILi64EEEEEENS_10bfloat16_tENS5_IJlSB_lEEESJ_SK_NS4_8TiledMMAINS4_8MMA_AtomIJNS4_4SM904GMMA27MMA_64x16x16_F32BF16BF16_SSILNSO_5MajorE0ELSQ_0ELNSO_7ScaleInE1ELSR_1EEEEEENS4_6LayoutINS5_IJNSA_ILi2EEESB_SB_EEENS5_IJSB_NSA_ILi0EEESX_EEEEENS5_IJNS4_10UnderscoreES10_S10_EEEEENS4_13SM90_TMA_LOADENS4_14ComposedLayoutINS4_7SwizzleILi3ELi4ELi3EEENS4_18smem_ptr_flag_bitsILi16EEENSU_INS5_IJNSA_ILi8EEESH_EEENS5_IJSH_SB_EEEEEEEvNS4_8identityES13_S1D_vS1E_EENS_8epilogue10collective6detail29Sm90TmaWarpSpecializedAdapterINS1H_15DefaultEpilogueISJ_SK_SK_NS1G_6thread17LinearCombinationISJ_Li1EffLNS1L_9ScaleType4KindE0ELNS_15FloatRoundStyleE2ESJ_EENS1_15EpilogueDefaultEEEEEvvEEEEvNT_6ParamsE:
        .type           _ZN7cutlass13device_kernelINS_4gemm6kernel13GemmUniversalIN4cute5tupleIJiiiiEEENS1_10collective13CollectiveMmaINS1_34MainloopSm90TmaGmmaWarpSpecializedILi5ENS5_IJNS4_1CILi1EEESB_SB_EEENS1_35KernelTmaWarpSpecializedCooperativeEEENS5_IJNSA_ILi192EEENSA_ILi112EEENSA_ILi64EEEEEENS_10bfloat16_tENS5_IJlSB_lEEESJ_SK_NS4_8TiledMMAINS4_8MMA_AtomIJNS4_4SM904GMMA27MMA_64x16x16_F32BF16BF16_SSILNSO_5MajorE0ELSQ_0ELNSO_7ScaleInE1ELSR_1EEEEEENS4_6LayoutINS5_IJNSA_ILi2EEESB_SB_EEENS5_IJSB_NSA_ILi0EEESX_EEEEENS5_IJNS4_10UnderscoreES10_S10_EEEEENS4_13SM90_TMA_LOADENS4_14ComposedLayoutINS4_7SwizzleILi3ELi4ELi3EEENS4_18smem_ptr_flag_bitsILi16EEENSU_INS5_IJNSA_ILi8EEESH_EEENS5_IJSH_SB_EEEEEEEvNS4_8identityES13_S1D_vS1E_EENS_8epilogue10collective6detail29Sm90TmaWarpSpecializedAdapterINS1H_15DefaultEpilogueISJ_SK_SK_NS1G_6thread17LinearCombinationISJ_Li1EffLNS1L_9ScaleType4KindE0ELNS_15FloatRoundStyleE2ESJ_EENS1_15EpilogueDefaultEEEEEvvEEEEvNT_6ParamsE,@function
        .size           _ZN7cutlass13device_kernelINS_4gemm6kernel13GemmUniversalIN4cute5tupleIJiiiiEEENS1_10collective13CollectiveMmaINS1_34MainloopSm90TmaGmmaWarpSpecializedILi5ENS5_IJNS4_1CILi1EEESB_SB_EEENS1_35KernelTmaWarpSpecializedCooperativeEEENS5_IJNSA_ILi192EEENSA_ILi112EEENSA_ILi64EEEEEENS_10bfloat16_tENS5_IJlSB_lEEESJ_SK_NS4_8TiledMMAINS4_8MMA_AtomIJNS4_4SM904GMMA27MMA_64x16x16_F32BF16BF16_SSILNSO_5MajorE0ELSQ_0ELNSO_7ScaleInE1ELSR_1EEEEEENS4_6LayoutINS5_IJNSA_ILi2EEESB_SB_EEENS5_IJSB_NSA_ILi0EEESX_EEEEENS5_IJNS4_10UnderscoreES10_S10_EEEEENS4_13SM90_TMA_LOADENS4_14ComposedLayoutINS4_7SwizzleILi3ELi4ELi3EEENS4_18smem_ptr_flag_bitsILi16EEENSU_INS5_IJNSA_ILi8EEESH_EEENS5_IJSH_SB_EEEEEEEvNS4_8identityES13_S1D_vS1E_EENS_8epilogue10collective6detail29Sm90TmaWarpSpecializedAdapterINS1H_15DefaultEpilogueISJ_SK_SK_NS1G_6thread17LinearCombinationISJ_Li1EffLNS1L_9ScaleType4KindE0ELNS_15FloatRoundStyleE2ESJ_EENS1_15EpilogueDefaultEEEEEvvEEEEvNT_6ParamsE,(.L_x_290 - _ZN7cutlass13device_kernelINS_4gemm6kernel13GemmUniversalIN4cute5tupleIJiiiiEEENS1_10collective13CollectiveMmaINS1_34MainloopSm90TmaGmmaWarpSpecializedILi5ENS5_IJNS4_1CILi1EEESB_SB_EEENS1_35KernelTmaWarpSpecializedCooperativeEEENS5_IJNSA_ILi192EEENSA_ILi112EEENSA_ILi64EEEEEENS_10bfloat16_tENS5_IJlSB_lEEESJ_SK_NS4_8TiledMMAINS4_8MMA_AtomIJNS4_4SM904GMMA27MMA_64x16x16_F32BF16BF16_SSILNSO_5MajorE0ELSQ_0ELNSO_7ScaleInE1ELSR_1EEEEEENS4_6LayoutINS5_IJNSA_ILi2EEESB_SB_EEENS5_IJSB_NSA_ILi0EEESX_EEEEENS5_IJNS4_10UnderscoreES10_S10_EEEEENS4_13SM90_TMA_LOADENS4_14ComposedLayoutINS4_7SwizzleILi3ELi4ELi3EEENS4_18smem_ptr_flag_bitsILi16EEENSU_INS5_IJNSA_ILi8EEESH_EEENS5_IJSH_SB_EEEEEEEvNS4_8identityES13_S1D_vS1E_EENS_8epilogue10collective6detail29Sm90TmaWarpSpecializedAdapterINS1H_15DefaultEpilogueISJ_SK_SK_NS1G_6thread17LinearCombinationISJ_Li1EffLNS1L_9ScaleType4KindE0ELNS_15FloatRoundStyleE2ESJ_EENS1_15EpilogueDefaultEEEEEvvEEEEvNT_6ParamsE)
        .other          _ZN7cutlass13device_kernelINS_4gemm6kernel13GemmUniversalIN4cute5tupleIJiiiiEEENS1_10collective13CollectiveMmaINS1_34MainloopSm90TmaGmmaWarpSpecializedILi5ENS5_IJNS4_1CILi1EEESB_SB_EEENS1_35KernelTmaWarpSpecializedCooperativeEEENS5_IJNSA_ILi192EEENSA_ILi112EEENSA_ILi64EEEEEENS_10bfloat16_tENS5_IJlSB_lEEESJ_SK_NS4_8TiledMMAINS4_8MMA_AtomIJNS4_4SM904GMMA27MMA_64x16x16_F32BF16BF16_SSILNSO_5MajorE0ELSQ_0ELNSO_7ScaleInE1ELSR_1EEEEEENS4_6LayoutINS5_IJNSA_ILi2EEESB_SB_EEENS5_IJSB_NSA_ILi0EEESX_EEEEENS5_IJNS4_10UnderscoreES10_S10_EEEEENS4_13SM90_TMA_LOADENS4_14ComposedLayoutINS4_7SwizzleILi3ELi4ELi3EEENS4_18smem_ptr_flag_bitsILi16EEENSU_INS5_IJNSA_ILi8EEESH_EEENS5_IJSH_SB_EEEEEEEvNS4_8identityES13_S1D_vS1E_EENS_8epilogue10collective6detail29Sm90TmaWarpSpecializedAdapterINS1H_15DefaultEpilogueISJ_SK_SK_NS1G_6thread17LinearCombinationISJ_Li1EffLNS1L_9ScaleType4KindE0ELNS_15FloatRoundStyleE2ESJ_EENS1_15EpilogueDefaultEEEEEvvEEEEvNT_6ParamsE,@"STO_CUDA_ENTRY STV_DEFAULT"
_ZN7cutlass13device_kernelINS_4gemm6kernel13GemmUniversalIN4cute5tupleIJiiiiEEENS1_10collective13CollectiveMmaINS1_34MainloopSm90TmaGmmaWarpSpecializedILi5ENS5_IJNS4_1CILi1EEESB_SB_EEENS1_35KernelTmaWarpSpecializedCooperativeEEENS5_IJNSA_ILi192EEENSA_ILi112EEENSA_ILi64EEEEEENS_10bfloat16_tENS5_IJlSB_lEEESJ_SK_NS4_8TiledMMAINS4_8MMA_AtomIJNS4_4SM904GMMA27MMA_64x16x16_F32BF16BF16_SSILNSO_5MajorE0ELSQ_0ELNSO_7ScaleInE1ELSR_1EEEEEENS4_6LayoutINS5_IJNSA_ILi2EEESB_SB_EEENS5_IJSB_NSA_ILi0EEESX_EEEEENS5_IJNS4_10UnderscoreES10_S10_EEEEENS4_13SM90_TMA_LOADENS4_14ComposedLayoutINS4_7SwizzleILi3ELi4ELi3EEENS4_18smem_ptr_flag_bitsILi16EEENSU_INS5_IJNSA_ILi8EEESH_EEENS5_IJSH_SB_EEEEEEEvNS4_8identityES13_S1D_vS1E_EENS_8epilogue10collective6detail29Sm90TmaWarpSpecializedAdapterINS1H_15DefaultEpilogueISJ_SK_SK_NS1G_6thread17LinearCombinationISJ_Li1EffLNS1L_9ScaleType4KindE0ELNS_15FloatRoundStyleE2ESJ_EENS1_15EpilogueDefaultEEEEEvvEEEEvNT_6ParamsE:
[----:B------:R-:W0:Y:S01]  /*0000*/  LDC R1, c[0x0][0x28] ;  /* 0x00000a00ff017b82 */ /* 0x000e220000000800 */
[----:B------:R-:W1:Y:S01]  /*0010*/  S2R R18, SR_TID.X ;  /* 0x0000000000127919 */ /* 0x000e620000002100 */
[----:B------:R-:W-:Y:S01]  /*0020*/  ELECT P0, URZ, PT ;  /* 0x00000000003f782f */ /* 0x000fe20003800000 */
[----:B------:R-:W-:Y:S01]  /*0030*/  BSSY B0, `(.L_x_0) ;  /* 0x000000f000007945 */ /* 0x000fe20003800000 */
[--C-:B-1----:R-:W-:Y:S02]  /*0040*/  SHF.R.U32.HI R0, RZ, 0x5, R18.reuse ;  /* 0x00000005ff007819 */ /* 0x102fe40000011612 */
[----:B------:R-:W-:-:S03]  /*0050*/  SHF.R.U32.HI R22, RZ, 0x7, R18 ;  /* 0x00000007ff167819 */ /* 0x000fc60000011612 */
[----:B------:R-:W1:Y:S04]  /*0060*/  SHFL.IDX PT, R5, R0, RZ, 0x1f ;  /* 0x00001fff00057589 */ /* 0x000e6800000e0000 */
[----:B------:R2:W3:Y:S01]  /*0070*/  SHFL.IDX PT, R8, R22, RZ, 0x1f ;  /* 0x00001fff16087589 */ /* 0x0004e200000e0000 */
[----:B-1----:R-:W-:-:S13]  /*0080*/  ISETP.NE.OR P0, PT, R5, RZ, !P0 ;  /* 0x000000ff0500720c */ /* 0x002fda0004705670 */
[----:B0-23--:R-:W-:Y:S05]  /*0090*/  @P0 BRA `(.L_x_1) ;  /* 0x0000000000200947 */ /* 0x00dfea0003800000 */
[----:B------:R-:W-:Y:S02]  /*00a0*/  ULDC.64 UR4, c[0x0][0x198] ;  /* 0x0000660000047ab9 */ /* 0x000fe40000000a00 */
[----:B------:R-:W-:Y:S02]  /*00b0*/  UIADD3 UR6, UP0, UR4, 0xf0, URZ ;  /* 0x000000f004067890 */ /* 0x000fe4000ff1e03f */
[----:B------:R-:W-:Y:S02]  /*00c0*/  UIADD3 UR4, UP1, UR4, 0x1f0, URZ ;  /* 0x000001f004047890 */ /* 0x000fe4000ff3e03f */
[----:B------:R-:W-:Y:S02]  /*00d0*/  UIADD3.X UR7, URZ, UR5, URZ, UP0, !UPT ;  /* 0x000000053f077290 */ /* 0x000fe400087fe43f */
[----:B------:R-:W-:-:S07]  /*00e0*/  UIADD3.X UR5, URZ, UR5, URZ, UP1, !UPT ;  /* 0x000000053f057290 */ /* 0x000fce0008ffe43f */
[----:B------:R0:W-:Y:S02]  /*00f0*/  UTMACCTL.PF [UR6] ;  /* 0x00000000060079b9 */ /* 0x0001e40008040000 */
[----:B------:R0:W-:Y:S02]  /*0100*/  UTMACCTL.PF [UR4] ;  /* 0x00000000040079b9 */ /* 0x0001e40008040000 */
[----:B0-----:R-:W-:Y:S01]  /*0110*/  NOP ;  /* 0x0000000000007918 */ /* 0x001fe20000000000 */
.L_x_1:
[----:B------:R-:W-:Y:S05]  /*0120*/  BSYNC B0 ;  /* 0x0000000000007941 */ /* 0x000fea0003800000 */
.L_x_0:
[----:B------:R-:W0:Y:S02]  /*0130*/  SHFL.IDX PT, R2, R0, RZ, 0x1f ;  /* 0x00001fff00027589 */ /* 0x000e2400000e0000 */
[----:B0-----:R-:W-:-:S13]  /*0140*/  ISETP.NE.AND P0, PT, R2, RZ, PT ;  /* 0x000000ff0200720c */ /* 0x001fda0003f05270 */
[----:B------:R-:W-:Y:S05]  /*0150*/  @P0 BRA `(.L_x_2) ;  /* 0x0000000000600947 */ /* 0x000fea0003800000 */
[----:B------:R-:W0:Y:S01]  /*0160*/  S2UR UR8, SR_CgaCtaId ;  /* 0x00000000000879c3 */ /* 0x000e220000008800 */
[----:B------:R-:W-:Y:S01]  /*0170*/  UMOV UR4, 0x400 ;  /* 0x0000040000047882 */ /* 0x000fe20000000000 */
[----:B------:R-:W-:Y:S01]  /*0180*/  UMOV UR5, 0x1 ;  /* 0x0000000100057882 */ /* 0x000fe20000000000 */
[----:B------:R-:W-:Y:S01]  /*0190*/  UMOV UR6, 0x100 ;  /* 0x0000010000067882 */ /* 0x000fe20000000000 */
[----:B------:R-:W-:Y:S01]  /*01a0*/  ELECT P0, URZ, PT ;  /* 0x00000000003f782f */ /* 0x000fe20003800000 */
[----:B------:R-:W-:-:S04]  /*01b0*/  UIADD3 UR6, -UR6, 0x100000, URZ ;  /* 0x0010000006067890 */ /* 0x000fc8000fffe13f */
[----:B------:R-:W-:Y:S02]  /*01c0*/  USHF.L.U32 UR7, UR6, 0xb, URZ ;  /* 0x0000000b06077899 */ /* 0x000fe4000800063f */
[----:B------:R-:W-:Y:S02]  /*01d0*/  USHF.L.U32 UR6, UR6, 0x1, URZ ;  /* 0x0000000106067899 */ /* 0x000fe4000800063f */
[----:B0-----:R-:W-:Y:S02]  /*01e0*/  ULEA UR8, UR8, UR4, 0x18 ;  /* 0x0000000408087291 */ /* 0x001fe4000f8ec03f */
[----:B------:R-:W-:-:S04]  /*01f0*/  UIADD3 UR4, -UR5, 0x100000, URZ ;  /* 0x0010000005047890 */ /* 0x000fc8000fffe13f */
[----:B------:R-:W-:Y:S02]  /*0200*/  USHF.L.U32 UR5, UR4, 0xb, URZ ;  /* 0x0000000b04057899 */ /* 0x000fe4000800063f */
[----:B------:R-:W-:Y:S01]  /*0210*/  USHF.L.U32 UR4, UR4, 0x1, URZ ;  /* 0x0000000104047899 */ /* 0x000fe2000800063f */
[----:B------:R-:W0:Y:S11]  /*0220*/  FENCE.VIEW.ASYNC.S ;  /* 0x00000000000073c6 */ /* 0x000e360000000000 */
[----:B0-----:R0:W1:Y:S01]  /*0230*/  SYNCS.EXCH.64 URZ, [UR8], UR4 ;  /* 0x00000004083f75b2 */ /* 0x0010620008000100 */
[----:B------:R0:W2:Y:S01]  /*0240*/  SYNCS.EXCH.64 URZ, [UR8+0x28], UR6 ;  /* 0x00002806083f75b2 */ /* 0x0000a20008000100 */
[----:B------:R0:W3:Y:S01]  /*0250*/  SYNCS.EXCH.64 URZ, [UR8+0x8], UR4 ;  /* 0x00000804083f75b2 */ /* 0x0000e20008000100 */
[----:B------:R0:W4:Y:S01]  /*0260*/  SYNCS.EXCH.64 URZ, [UR8+0x30], UR6 ;  /* 0x00003006083f75b2 */ /* 0x0001220008000100 */
[----:B------:R0:W0:Y:S01]  /*0270*/  SYNCS.EXCH.64 URZ, [UR8+0x10], UR4 ;  /* 0x00001004083f75b2 */ /* 0x0000220008000100 */
[----:B------:R0:W0:Y:S01]  /*0280*/  SYNCS.EXCH.64 URZ, [UR8+0x38], UR6 ;  /* 0x00003806083f75b2 */ /* 0x0000220008000100 */
[----:B------:R0:W0:Y:S01]  /*0290*/  SYNCS.EXCH.64 URZ, [UR8+0x18], UR4 ;  /* 0x00001804083f75b2 */ /* 0x0000220008000100 */
[----:B------:R0:W0:Y:S01]  /*02a0*/  SYNCS.EXCH.64 URZ, [UR8+0x40], UR6 ;  /* 0x00004006083f75b2 */ /* 0x0000220008000100 */
[----:B------:R0:W0:Y:S01]  /*02b0*/  SYNCS.EXCH.64 URZ, [UR8+0x20], UR4 ;  /* 0x00002004083f75b2 */ /* 0x0000220008000100 */
[----:B------:R0:W0:Y:S01]  /*02c0*/  SYNCS.EXCH.64 URZ, [UR8+0x48], UR6 ;  /* 0x00004806083f75b2 */ /* 0x0000220008000100 */
[----:B------:R-:W-:Y:S01]  /*02d0*/  NOP ;  /* 0x0000000000007918 */ /* 0x000fe20000000000 */
.L_x_2:
[----:B------:R-:W5:Y:S01]  /*02e0*/  SHFL.IDX PT, R0, R0, RZ, 0x1f ;  /* 0x00001fff00007589 */ /* 0x000f6200000e0000 */
[----:B------:R-:W-:Y:S01]  /*02f0*/  ELECT P0, URZ, PT ;  /* 0x00000000003f782f */ /* 0x000fe20003800000 */
[----:B------:R-:W1:Y:S01]  /*0300*/  LDC R2, c[0x0][0x65c] ;  /* 0x00019700ff027b82 */ /* 0x000e620000000800 */
[----:B------:R-:W-:Y:S01]  /*0310*/  SHF.R.S32.HI R6, RZ, 0x1f, R5 ;  /* 0x0000001fff067819 */ /* 0x000fe20000011405 */
[----:B------:R-:W2:Y:S01]  /*0320*/  S2R R3, SR_CTAID.Y ;  /* 0x0000000000037919 */ /* 0x000ea20000002600 */
[----:B0-----:R-:W-:Y:S01]  /*0330*/  UMOV UR4, 0x20 ;  /* 0x0000002000047882 */ /* 0x001fe20000000000 */
[----:B------:R-:W-:Y:S01]  /*0340*/  ISETP.NE.AND P2, PT, R8, RZ, PT ;  /* 0x000000ff0800720c */ /* 0x000fe20003f45270 */
[----:B------:R-:W-:Y:S01]  /*0350*/  NOP ;  /* 0x0000000000007918 */ /* 0x000fe20000000000 */
[----:B------:R-:W0:Y:S01]  /*0360*/  S2R R4, SR_CTAID.X ;  /* 0x0000000000047919 */ /* 0x000e220000002500 */
[----:B------:R-:W-:Y:S01]  /*0370*/  LEA.HI R6, R6, R5, RZ, 0x2 ;  /* 0x0000000506067211 */ /* 0x000fe200078f10ff */
[----:B------:R-:W-:Y:S01]  /*0380*/  NOP ;  /* 0x0000000000007918 */ /* 0x000fe20000000000 */
[----:B-----5:R-:W-:-:S02]  /*0390*/  ISETP.NE.OR P0, PT, R0, RZ, !P0 ;  /* 0x000000ff0000720c */ /* 0x020fc40004705670 */
[----:B-1----:R-:W-:-:S04]  /*03a0*/  ISETP.NE.AND P3, PT, R2, 0x1, PT ;  /* 0x000000010200780c */ /* 0x002fc80003f65270 */
[----:B------:R-:W-:Y:S02]  /*03b0*/  P2R R0, PR, RZ, 0x8 ;  /* 0x00000008ff007803 */ /* 0x000fe40000000000 */
[----:B------:R-:W-:-:S05]  /*03c0*/  LOP3.LUT R0, R6, 0xfffffffc, RZ, 0xc0, !PT ;  /* 0xfffffffc06007812 */ /* 0x000fca00078ec0ff */
[----:B------:R-:W-:Y:S01]  /*03d0*/  VOTEU.ALL UP0, P0 ;  /* 0x00000000003f7886 */ /* 0x000fe20000000000 */
[----:B------:R-:W-:Y:S01]  /*03e0*/  IMAD.IADD R0, R5, 0x1, -R0 ;  /* 0x0000000105007824 */ /* 0x000fe200078e0a00 */
[----:B------:R-:W0:Y:S01]  /*03f0*/  @P3 LDC R17, c[0x0][0x10] ;  /* 0x00000400ff113b82 */ /* 0x000e220000000800 */
[----:B------:R-:W-:Y:S01]  /*0400*/  VOTEU.ALL UP1, P0 ;  /* 0x00000000003f7886 */ /* 0x000fe20000020000 */
[----:B--2---:R-:W-:Y:S01]  /*0410*/  @P3 IMAD.MOV.U32 R6, RZ, RZ, R3 ;  /* 0x000000ffff063224 */ /* 0x004fe200078e0003 */
[----:B------:R-:W-:Y:S01]  /*0420*/  @!UP0 UMOV UR6, 0x400 ;  /* 0x0000040000068882 */ /* 0x000fe20000000000 */
[----:B------:R-:W-:-:S04]  /*0430*/  @!UP0 UIADD3 UR4, -UR4, 0x100000, URZ ;  /* 0x0010000004048890 */ /* 0x000fc8000fffe13f */
[----:B------:R-:W-:Y:S02]  /*0440*/  @!UP0 USHF.L.U32 UR5, UR4, 0xb, URZ ;  /* 0x0000000b04058899 */ /* 0x000fe4000800063f */
[----:B------:R-:W-:Y:S01]  /*0450*/  @!UP0 USHF.L.U32 UR4, UR4, 0x1, URZ ;  /* 0x0000000104048899 */ /* 0x000fe2000800063f */
[----:B------:R-:W-:Y:S02]  /*0460*/  @P3 IMAD.MOV.U32 R7, RZ, RZ, RZ ;  /* 0x000000ffff073224 */ /* 0x000fe400078e00ff */
[----:B------:R-:W-:Y:S01]  /*0470*/  IMAD.MOV.U32 R5, RZ, RZ, RZ ;  /* 0x000000ffff057224 */ /* 0x000fe200078e00ff */
[----:B------:R-:W1:Y:S01]  /*0480*/  @!UP0 S2UR UR7, SR_CgaCtaId ;  /* 0x00000000000789c3 */ /* 0x000e620000008800 */
[----:B------:R-:W-:-:S07]  /*0490*/  @P3 IMAD.MOV.U32 R11, RZ, RZ, RZ ;  /* 0x000000ffff0b3224 */ /* 0x000fce00078e00ff */
[----:B------:R-:W2:Y:S01]  /*04a0*/  @!P3 LDC R9, c[0x0][0xc] ;  /* 0x00000300ff09bb82 */ /* 0x000ea20000000800 */
[----:B0-----:R-:W-:-:S04]  /*04b0*/  @P3 IMAD.WIDE.U32 R16, R4, R17, R6 ;  /* 0x0000001104103225 */ /* 0x001fc800078e0006 */
[----:B------:R-:W-:Y:S01]  /*04c0*/  @P3 IMAD.IADD R17, R17, 0x1, R11 ;  /* 0x0000000111113824 */ /* 0x000fe200078e020b */
[----:B-1----:R-:W-:Y:S01]  /*04d0*/  @!UP0 ULEA UR6, UR7, UR6, 0x18 ;  /* 0x0000000607068291 */ /* 0x002fe2000f8ec03f */
[----:B------:R-:W-:Y:S01]  /*04e0*/  VOTEU.ALL UP0, P0 ;  /* 0x00000000003f7886 */ /* 0x000fe20000000000 */
[----:B------:R-:W-:-:S04]  /*04f0*/  ISETP.NE.AND P0, PT, R0, 0x3, PT ;  /* 0x000000030000780c */ /* 0x000fc80003f05270 */
[----:B------:R-:W-:Y:S01]  /*0500*/  ISETP.EQ.OR P0, PT, R0, RZ, !P0 ;  /* 0x000000ff0000720c */ /* 0x000fe20004702670 */
[----:B--2---:R-:W-:-:S03]  /*0510*/  @!P3 IMAD.WIDE.U32 R6, R9, R3, R4 ;  /* 0x000000030906b225 */ /* 0x004fc600078e0004 */
[C---:B------:R-:W-:Y:S01]  /*0520*/  ISETP.EQ.AND P0, PT, R8.reuse, RZ, P0 ;  /* 0x000000ff0800720c */ /* 0x040fe20000702270 */
[----:B------:R-:W-:Y:S01]  /*0530*/  VIADD R8, R8, 0xffffffff ;  /* 0xffffffff08087836 */ /* 0x000fe20000000000 */
[----:B------:R-:W0:Y:S02]  /*0540*/  FENCE.VIEW.ASYNC.S ;  /* 0x00000000000073c6 */ /* 0x000e240000000000 */
[----:B0-----:R0:W3:Y:S01]  /*0550*/  @!UP0 SYNCS.EXCH.64 URZ, [UR6+0x60], UR4 ;  /* 0x00006004063f85b2 */ /* 0x0010e20008000100 */
[----:B------:R-:W-:Y:S01]  /*0560*/  @!P3 IMAD.MOV.U32 R16, RZ, RZ, R6 ;  /* 0x000000ffff10b224 */ /* 0x000fe200078e0006 */
[----:B------:R-:W-:Y:S01]  /*0570*/  SEL R19, RZ, 0x1, !P0 ;  /* 0x00000001ff137807 */ /* 0x000fe20004000000 */
[----:B------:R-:W-:Y:S01]  /*0580*/  @!P3 IMAD.MOV.U32 R17, RZ, RZ, R7 ;  /* 0x000000ffff11b224 */ /* 0x000fe200078e0007 */
[----:B------:R-:W-:-:S04]  /*0590*/  ISETP.GE.U32.AND P1, PT, R8, 0x2, PT ;  /* 0x000000020800780c */ /* 0x000fc80003f26070 */
[----:B------:R-:W-:Y:S01]  /*05a0*/  SEL R19, R19, 0x2, P1 ;  /* 0x0000000213137807 */ /* 0x000fe20000800000 */
[----:B------:R0:W3:Y:S01]  /*05b0*/  @!UP1 SYNCS.EXCH.64 URZ, [UR6+0x68], UR4 ;  /* 0x00006804063f95b2 */ /* 0x0000e20008000100 */
[----:B------:R-:W-:Y:S01]  /*05c0*/  NOP ;  /* 0x0000000000007918 */ /* 0x000fe20000000000 */
[----:B---34-:R-:W-:Y:S06]  /*05d0*/  BAR.SYNC.DEFER_BLOCKING 0x0 ;  /* 0x0000000000007b1d */ /* 0x018fec0000010000 */
[----:B------:R-:W-:Y:S05]  /*05e0*/  @!P2 BRA `(.L_x_3) ;  /* 0x000000b00084a947 */ /* 0x000fea0003800000 */
[----:B------:R-:W-:-:S13]  /*05f0*/  ISETP.GT.U32.AND P0, PT, R8, 0x1, PT ;  /* 0x000000010800780c */ /* 0x000fda0003f04070 */
[----:B0-----:R-:W-:Y:S05]  /*0600*/  @P0 EXIT ;  /* 0x000000000000094d */ /* 0x001fea0003800000 */
[----:B------:R-:W-:Y:S01]  /*0610*/  ULDC.64 UR4, c[0x0][0x650] ;  /* 0x0001940000047ab9 */ /* 0x000fe20000000a00 */
[----:B------:R-:W-:Y:S01]  /*0620*/  PRMT R0, RZ, 0x7610, R0 ;  /* 0x00007610ff007816 */ /* 0x000fe20000000000 */
[----:B------:R-:W-:Y:S01]  /*0630*/  IMAD.MOV.U32 R136, RZ, RZ, -0x1 ;  /* 0xffffffffff887424 */ /* 0x000fe200078e00ff */
[----:B------:R-:W-:Y:S01]  /*0640*/  ISETP.GE.U32.AND P0, PT, R16, UR4, PT ;  /* 0x0000000410007c0c */ /* 0x000fe2000bf06070 */
[----:B------:R-:W-:Y:S02]  /*0650*/  IMAD.MOV.U32 R139, RZ, RZ, -0x1 ;  /* 0xffffffffff8b7424 */ /* 0x000fe400078e00ff */
[----:B------:R-:W-:Y:S01]  /*0660*/  IMAD.MOV.U32 R23, RZ, RZ, -0x1 ;  /* 0xffffffffff177424 */ /* 0x000fe200078e00ff */
[----:B------:R-:W-:-:S13]  /*0670*/  ISETP.GE.U32.AND.EX P0, PT, R17, UR5, PT, P0 ;  /* 0x0000000511007c0c */ /* 0x000fda000bf06100 */
[----:B------:R-:W-:Y:S05]  /*0680*/  @P0 BRA `(.L_x_4) ;  /* 0x0000000400540947 */ /* 0x000fea0003800000 */
[----:B------:R-:W0:Y:S01]  /*0690*/  LDC.64 R14, c[0x0][0x628] ;  /* 0x00018a00ff0e7b82 */ /* 0x000e220000000a00 */
[----:B------:R-:W-:Y:S02]  /*06a0*/  IMAD.MOV.U32 R6, RZ, RZ, R16 ;  /* 0x000000ffff067224 */ /* 0x000fe400078e0010 */
[----:B------:R-:W-:-:S05]  /*06b0*/  IMAD.MOV.U32 R7, RZ, RZ, R17 ;  /* 0x000000ffff077224 */ /* 0x000fca00078e0011 */
[----:B------:R-:W1:Y:S08]  /*06c0*/  LDC R0, c[0x0][0x630] ;  /* 0x00018c00ff007b82 */ /* 0x000e700000000800 */
[----:B------:R-:W2:Y:S01]  /*06d0*/  LDC.64 R20, c[0x0][0x620] ;  /* 0x00018800ff147b82 */ /* 0x000ea20000000a00 */
[----:B0-----:R-:W-:-:S04]  /*06e0*/  ISETP.NE.U32.AND P0, PT, R14, RZ, PT ;  /* 0x000000ff0e00720c */ /* 0x001fc80003f05070 */
[----:B------:R-:W-:-:S13]  /*06f0*/  ISETP.NE.AND.EX P0, PT, R15, RZ, PT, P0 ;  /* 0x000000ff0f00720c */ /* 0x000fda0003f05300 */
[----:B-12---:R-:W-:Y:S05]  /*0700*/  @!P0 BRA `(.L_x_5) ;  /* 0x0000000000288947 */ /* 0x006fea0003800000 */
[----:B------:R-:W0:Y:S02]  /*0710*/  LDC R11, c[0x0][0x634] ;  /* 0x00018d00ff0b7b82 */ /* 0x000e240000000800 */
[----:B0-----:R-:W-:-:S05]  /*0720*/  IADD3 R11, P0, R16, R11, RZ ;  /* 0x0000000b100b7210 */ /* 0x001fca0007f1e0ff */
[----:B------:R-:W-:-:S04]  /*0730*/  IMAD.X R13, RZ, RZ, R17, P0 ;  /* 0x000000ffff0d7224 */ /* 0x000fc800000e0611 */
[----:B------:R-:W-:-:S04]  /*0740*/  IMAD.WIDE.U32 R6, R13, R14, RZ ;  /* 0x0000000e0d067225 */ /* 0x000fc800078e00ff */
[----:B------:R-:W-:-:S04]  /*0750*/  IMAD.WIDE.U32 R8, P0, R11, R15, R6 ;  /* 0x0000000f0b087225 */ /* 0x000fc80007800006 */
[----:B------:R-:W-:-:S04]  /*0760*/  IMAD.WIDE.U32 R6, R11, R14, RZ ;  /* 0x0000000e0b067225 */ /* 0x000fc800078e00ff */
[----:B------:R-:W-:Y:S01]  /*0770*/  IMAD.X R11, RZ, RZ, RZ, P0 ;  /* 0x000000ffff0b7224 */ /* 0x000fe200000e06ff */
[----:B------:R-:W-:Y:S01]  /*0780*/  IADD3 RZ, P0, R7, R8, RZ ;  /* 0x0000000807ff7210 */ /* 0x000fe20007f1e0ff */
[----:B------:R-:W-:-:S04]  /*0790*/  IMAD.MOV.U32 R10, RZ, RZ, R9 ;  /* 0x000000ffff0a7224 */ /* 0x000fc800078e0009 */
[----:B------:R-:W-:-:S08]  /*07a0*/  IMAD.WIDE.U32.X R6, R13, R15, R10, P0 ;  /* 0x0000000f0d067225 */ /* 0x000fd000000e040a */
.L_x_5:
[-CC-:B------:R-:W-:Y:S01]  /*07b0*/  SHF.R.U64 R23, R6, R0.reuse, R7.reuse ;  /* 0x0000000006177219 */ /* 0x180fe20000001207 */
[----:B------:R-:W0:Y:S01]  /*07c0*/  LDC R10, c[0x0][0x618] ;  /* 0x00018600ff0a7b82 */ /* 0x000e220000000800 */
[----:B------:R-:W-:Y:S01]  /*07d0*/  SHF.R.U32.HI R5, RZ, R0, R7 ;  /* 0x00000000ff057219 */ /* 0x000fe20000011607 */
[----:B------:R-:W-:Y:S01]  /*07e0*/  ULDC UR4, c[0x0][0x150] ;  /* 0x0000540000047ab9 */ /* 0x000fe20000000800 */
[----:B------:R-:W-:Y:S02]  /*07f0*/  IADD3 R9, P0, RZ, -R23, RZ ;  /* 0x80000017ff097210 */ /* 0x000fe40007f1e0ff */
[----:B------:R-:W-:-:S03]  /*0800*/  I2FP.F32.U32 R0, R4 ;  /* 0x0000000400007245 */ /* 0x000fc60000201000 */
[----:B------:R-:W1:Y:S01]  /*0810*/  LDC.64 R28, c[0x0][0x640] ;  /* 0x00019000ff1c7b82 */ /* 0x000e620000000a00 */
[----:B------:R-:W-:Y:S02]  /*0820*/  IMAD.X R11, RZ, RZ, ~R5, P0 ;  /* 0x000000ffff0b7224 */ /* 0x000fe400000e0e05 */
[----:B------:R-:W-:Y:S01]  /*0830*/  FMUL R0, R0, UR4 ;  /* 0x0000000400007c20 */ /* 0x000fe20008400000 */
[----:B------:R-:W-:Y:S01]  /*0840*/  IMAD.WIDE.U32 R6, R9, R20, R16 ;  /* 0x0000001409067225 */ /* 0x000fe200078e0010 */
[----:B------:R-:W-:-:S03]  /*0850*/  ULDC UR4, c[0x0][0x154] ;  /* 0x0000550000047ab9 */ /* 0x000fc60000000800 */
[----:B------:R-:W-:Y:S01]  /*0860*/  IMAD R8, R11, R20, RZ ;  /* 0x000000140b087224 */ /* 0x000fe200078e02ff */
[----:B------:R-:W2:Y:S01]  /*0870*/  LDC R5, c[0x0][0x144] ;  /* 0x00005100ff057b82 */ /* 0x000ea20000000800 */
[----:B------:R-:W3:Y:S02]  /*0880*/  F2I.U32.TRUNC.NTZ R0, R0 ;  /* 0x0000000000007305 */ /* 0x000ee4000020f000 */
[----:B------:R-:W-:-:S04]  /*0890*/  IMAD R9, R9, R21, R8 ;  /* 0x0000001509097224 */ /* 0x000fc800078e0208 */
[----:B------:R-:W-:Y:S01]  /*08a0*/  IMAD.IADD R7, R7, 0x1, R9 ;  /* 0x0000000107077824 */ /* 0x000fe200078e0209 */
[----:B------:R-:W4:Y:S01]  /*08b0*/  LDC R12, c[0x0][0x608] ;  /* 0x00018200ff0c7b82 */ /* 0x000f220000000800 */
[----:B------:R-:W-:-:S03]  /*08c0*/  IMAD.MOV.U32 R9, RZ, RZ, -0x1 ;  /* 0xffffffffff097424 */ /* 0x000fc600078e00ff */
[-CC-:B0-----:R-:W-:Y:S02]  /*08d0*/  SHF.R.U64 R20, R6, R10.reuse, R7.reuse ;  /* 0x0000000a06147219 */ /* 0x181fe40000001207 */
[----:B------:R-:W-:Y:S02]  /*08e0*/  I2FP.F32.U32 R6, R3 ;  /* 0x0000000300067245 */ /* 0x000fe40000201000 */
[----:B------:R-:W0:Y:S01]  /*08f0*/  LDC R26, c[0x0][0x658] ;  /* 0x00019600ff1a7b82 */ /* 0x000e220000000800 */
[----:B-1----:R-:W-:Y:S01]  /*0900*/  ISETP.NE.U32.AND P0, PT, R28, RZ, PT ;  /* 0x000000ff1c00720c */ /* 0x002fe20003f05070 */
[----:B---3--:R-:W-:Y:S01]  /*0910*/  IMAD.MOV R8, RZ, RZ, -R0 ;  /* 0x000000ffff087224 */ /* 0x008fe200078e0a00 */
[----:B------:R-:W-:Y:S01]  /*0920*/  SHF.R.U32.HI R7, RZ, R10, R7 ;  /* 0x0000000aff077219 */ /* 0x000fe20000011607 */
[----:B------:R-:W-:Y:S01]  /*0930*/  FMUL R6, R6, UR4 ;  /* 0x0000000406067c20 */ /* 0x000fe20008400000 */
[----:B------:R-:W-:-:S03]  /*0940*/  ISETP.NE.AND.EX P0, PT, R29, RZ, PT, P0 ;  /* 0x000000ff1d00720c */ /* 0x000fc60003f05300 */
[----:B------:R-:W1:Y:S01]  /*0950*/  LDC R14, c[0x0][0x148] ;  /* 0x00005200ff0e7b82 */ /* 0x000e620000000800 */
[----:B--2---:R-:W-:-:S07]  /*0960*/  IMAD R0, R5, R8, R4 ;  /* 0x0000000805007224 */ /* 0x004fce00078e0204 */
[----:B------:R-:W2:Y:S01]  /*0970*/  LDC R24, c[0x0][0x600] ;  /* 0x00018000ff187b82 */ /* 0x000ea20000000800 */
[-CC-:B----4-:R-:W-:Y:S02]  /*0980*/  SHF.R.U64 R30, R20, R12.reuse, R7.reuse ;  /* 0x0000000c141e7219 */ /* 0x190fe40000001207 */
[----:B------:R-:W-:Y:S01]  /*0990*/  SHF.R.U32.HI R5, RZ, R12, R7 ;  /* 0x0000000cff057219 */ /* 0x000fe20000011607 */
[----:B------:R-:W-:Y:S01]  /*09a0*/  IMAD.MOV.U32 R7, RZ, RZ, 0x1 ;  /* 0x00000001ff077424 */ /* 0x000fe200078e00ff */
[----:B------:R3:W4:Y:S03]  /*09b0*/  F2I.U32.TRUNC.NTZ R12, R6 ;  /* 0x00000006000c7305 */ /* 0x000726000020f000 */
[----:B------:R-:W1:Y:S01]  /*09c0*/  LDC R15, c[0x0][0x648] ;  /* 0x00019200ff0f7b82 */ /* 0x000e620000000800 */
[-C--:B0-----:R-:W-:Y:S02]  /*09d0*/  SHF.L.U32 R4, R9, R26.reuse, RZ ;  /* 0x0000001a09047219 */ /* 0x081fe400000006ff */
[----:B------:R-:W-:-:S02]  /*09e0*/  SHF.R.U64 R32, R30, R26, R5 ;  /* 0x0000001a1e207219 */ /* 0x000fc40000001205 */
[----:B------:R-:W-:Y:S02]  /*09f0*/  LOP3.LUT R11, RZ, R4, RZ, 0x33, !PT ;  /* 0x00000004ff0b7212 */ /* 0x000fe400078e33ff */
[-C--:B------:R-:W-:Y:S01]  /*0a00*/  SHF.R.U32.HI R5, RZ, R26.reuse, R5 ;  /* 0x0000001aff057219 */ /* 0x080fe20000011605 */
[----:B------:R-:W0:Y:S01]  /*0a10*/  LDC R21, c[0x0][0x638] ;  /* 0x00018e00ff157b82 */ /* 0x000e220000000800 */
[----:B------:R-:W-:Y:S01]  /*0a20*/  SHF.L.U32 R10, R7, R26, RZ ;  /* 0x0000001a070a7219 */ /* 0x000fe200000006ff */
[----:B------:R-:W-:-:S06]  /*0a30*/  IMAD.MOV.U32 R4, RZ, RZ, R32 ;  /* 0x000000ffff047224 */ /* 0x000fcc00078e0020 */
[----:B------:R-:W0:Y:S01]  /*0a40*/  LDC R136, c[0x0][0x610] ;  /* 0x00018400ff887b82 */ /* 0x000e220000000800 */
[----:B---34-:R-:W-:Y:S05]  /*0a50*/  @!P0 BRA `(.L_x_6) ;  /* 0x0000000000288947 */ /* 0x018fea0003800000 */
[----:B------:R-:W3:Y:S02]  /*0a60*/  LDC R9, c[0x0][0x64c] ;  /* 0x00019300ff097b82 */ /* 0x000ee40000000800 */
[----:B---3--:R-:W-:-:S05]  /*0a70*/  IADD3 R9, P0, R32, R9, RZ ;  /* 0x0000000920097210 */ /* 0x008fca0007f1e0ff */
        /* <DEDUP_REMOVED lines=8> */
.L_x_6:
[----:B-1----:R-:W-:Y:S01]  /*0b00*/  SHF.R.U64 R4, R4, R15, R5 ;  /* 0x0000000f04047219 */ /* 0x002fe20000001205 */
[----:B--2---:R-:W-:Y:S01]  /*0b10*/  VIADD R5, R24, 0xffffffff ;  /* 0xffffffff18057836 */ /* 0x004fe20000000000 */
[----:B------:R-:W-:Y:S01]  /*0b20*/  LOP3.LUT R11, R30, R11, RZ, 0xc0, !PT ;  /* 0x0000000b1e0b7212 */ /* 0x000fe200078ec0ff */
[----:B------:R-:W-:Y:S02]  /*0b30*/  IMAD.MOV R12, RZ, RZ, -R12 ;  /* 0x000000ffff0c7224 */ /* 0x000fe400078e0a0c */
[----:B------:R-:W-:Y:S01]  /*0b40*/  IMAD.MOV R6, RZ, RZ, -R4 ;  /* 0x000000ffff067224 */ /* 0x000fe200078e0a04 */
[----:B------:R-:W-:Y:S01]  /*0b50*/  LOP3.LUT R5, R20, R5, RZ, 0xc0, !PT ;  /* 0x0000000514057212 */ /* 0x000fe200078ec0ff */
[----:B------:R-:W-:Y:S02]  /*0b60*/  @P3 IMAD R0, R14, R12, R3 ;  /* 0x0000000c0e003224 */ /* 0x000fe400078e0203 */
[----:B------:R-:W-:Y:S02]  /*0b70*/  IMAD R11, R10, R4, R11 ;  /* 0x000000040a0b7224 */ /* 0x000fe400078e020b */
[----:B0-----:R-:W-:-:S02]  /*0b80*/  IMAD R3, R6, R21, R32 ;  /* 0x0000001506037224 */ /* 0x001fc400078e0220 */
[----:B------:R-:W-:Y:S02]  /*0b90*/  IMAD R136, R11, R136, R0 ;  /* 0x000000880b887224 */ /* 0x000fe400078e0200 */
[----:B------:R-:W-:Y:S02]  /*0ba0*/  IMAD R3, R3, R24, R5 ;  /* 0x0000001803037224 */ /* 0x000fe400078e0205 */
[----:B------:R-:W-:-:S03]  /*0bb0*/  IMAD.MOV.U32 R0, RZ, RZ, 0x1 ;  /* 0x00000001ff007424 */ /* 0x000fc600078e00ff */
[----:B------:R-:W-:Y:S02]  /*0bc0*/  SEL R139, R3, R136, !P3 ;  /* 0x00000088038b7207 */ /* 0x000fe40005800000 */
[----:B------:R-:W-:-:S07]  /*0bd0*/  SEL R136, R136, R3, !P3 ;  /* 0x0000000388887207 */ /* 0x000fce0005800000 */
.L_x_4:
[----:B------:R-:W-:-:S08]  /*0be0*/  NOP ;  /* 0x0000000000007918 */ /* 0x000fd00000000000 */
[----:B------:R-:W0:Y:S02]  /*0bf0*/  USETMAXREG.TRY_ALLOC.CTAPOOL UP0, 0xe8 ;  /* 0x000000e8000079c8 */ /* 0x000e240008000600 */
[----:B0-----:R-:W-:-:S13]  /*0c00*/  PLOP3.LUT P0, PT, PT, PT, UP0, 0x80, 0x0 ;  /* 0x000000000000781c */ /* 0x001fda0003f0f008 */
[----:B------:R-:W-:Y:S05]  /*0c10*/  @!P0 BRA `(.L_x_4) ;  /* 0xfffffffc00f08947 */ /* 0x000fea000383ffff */
[----:B------:R-:W-:Y:S01]  /*0c20*/  ULDC.64 UR4, c[0x0][0x598] ;  /* 0x0001660000047ab9 */ /* 0x000fe20000000a00 */
[----:B------:R-:W-:Y:S01]  /*0c30*/  ULDC.64 UR40, c[0x0][0x208] ;  /* 0x0000820000287ab9 */ /* 0x000fe20000000a00 */
[----:B------:R-:W-:-:S04]  /*0c40*/  ISETP.NE.U32.AND P0, PT, RZ, UR4, PT ;  /* 0x00000004ff007c0c */ /* 0x000fc8000bf05070 */
[----:B------:R-:W-:-:S13]  /*0c50*/  ISETP.NE.AND.EX P0, PT, RZ, UR5, PT, P0 ;  /* 0x00000005ff007c0c */ /* 0x000fda000bf05300 */
[----:B------:R-:W-:Y:S05]  /*0c60*/  @!P0 BRA `(.L_x_7) ;  /* 0x00000000001c8947 */ /* 0x000fea0003800000 */
[----:B------:R-:W0:Y:S02]  /*0c70*/  LDC.64 R4, c[0x0][0x598] ;  /* 0x00016600ff047b82 */ /* 0x000e240000000a00 */
[----:B0-----:R-:W2:Y:S02]  /*0c80*/  LDG.E.64 R4, desc[UR40][R4.64] ;  /* 0x0000002804047981 */ /* 0x001ea4000c1e1b00 */
[----:B--2---:R-:W-:-:S04]  /*0c90*/  ISETP.NE.U32.AND P0, PT, R4, RZ, PT ;  /* 0x000000ff0400720c */ /* 0x004fc80003f05070 */
[----:B------:R-:W-:-:S13]  /*0ca0*/  ISETP.NE.AND.EX P0, PT, R5, RZ, PT, P0 ;  /* 0x000000ff0500720c */ /* 0x000fda0003f05300 */
[----:B------:R-:W-:Y:S05]  /*0cb0*/  @!P0 BRA `(.L_x_7) ;  /* 0x0000000000088947 */ /* 0x000fea0003800000 */
[----:B------:R0:W5:Y:S01]  /*0cc0*/  LD.E R137, desc[UR40][R4.64] ;  /* 0x0000002804897980 */ /* 0x000162000c101900 */
[----:B------:R-:W-:Y:S05]  /*0cd0*/  BRA `(.L_x_8) ;  /* 0x0000000000247947 */ /* 0x000fea0003800000 */
.L_x_7:
[----:B------:R-:W-:Y:S02]  /*0ce0*/  ULDC.64 UR4, c[0x0][0x588] ;  /* 0x0001620000047ab9 */ /* 0x000fe40000000a00 */
[----:B------:R-:W-:-:S04]  /*0cf0*/  ISETP.NE.U32.AND P0, PT, RZ, UR4, PT ;  /* 0x00000004ff007c0c */ /* 0x000fc8000bf05070 */
[----:B------:R-:W-:-:S13]  /*0d00*/  ISETP.NE.AND.EX P0, PT, RZ, UR5, PT, P0 ;  /* 0x00000005ff007c0c */ /* 0x000fda000bf05300 */
[----:B------:R-:W-:Y:S05]  /*0d10*/  @!P0 BRA `(.L_x_9) ;  /* 0x00000000000c8947 */ /* 0x000fea0003800000 */
[----:B------:R-:W0:Y:S02]  /*0d20*/  LDC.64 R4, c[0x0][0x588] ;  /* 0x00016200ff047b82 */ /* 0x000e240000000a00 */
[----:B0-----:R1:W5:Y:S01]  /*0d30*/  LDG.E R137, desc[UR40][R4.64] ;  /* 0x0000002804897981 */ /* 0x001362000c1e1900 */
[----:B------:R-:W-:Y:S05]  /*0d40*/  BRA `(.L_x_8) ;  /* 0x0000000000087947 */ /* 0x000fea0003800000 */
.L_x_9:
[----:B------:R-:W-:Y:S02]  /*0d50*/  ULDC UR4, c[0x0][0x580] ;  /* 0x0001600000047ab9 */ /* 0x000fe40000000800 */
[----:B------:R-:W-:-:S07]  /*0d60*/  IMAD.U32 R137, RZ, RZ, UR4 ;  /* 0x00000004ff897e24 */ /* 0x000fce000f8e00ff */
.L_x_8:
[----:B------:R-:W-:Y:S02]  /*0d70*/  ULDC.64 UR4, c[0x0][0x5a0] ;  /* 0x0001680000047ab9 */ /* 0x000fe40000000a00 */
[----:B------:R-:W-:-:S04]  /*0d80*/  ISETP.NE.U32.AND P0, PT, RZ, UR4, PT ;  /* 0x00000004ff007c0c */ /* 0x000fc8000bf05070 */
[----:B------:R-:W-:-:S13]  /*0d90*/  ISETP.NE.AND.EX P0, PT, RZ, UR5, PT, P0 ;  /* 0x00000005ff007c0c */ /* 0x000fda000bf05300 */
[----:B------:R-:W-:Y:S05]  /*0da0*/  @!P0 BRA `(.L_x_10) ;  /* 0x00000000001c8947 */ /* 0x000fea0003800000 */
[----:B01----:R-:W0:Y:S02]  /*0db0*/  LDC.64 R4, c[0x0][0x5a0] ;  /* 0x00016800ff047b82 */ /* 0x003e240000000a00 */
[----:B0-----:R-:W2:Y:S02]  /*0dc0*/  LDG.E.64 R4, desc[UR40][R4.64] ;  /* 0x0000002804047981 */ /* 0x001ea4000c1e1b00 */
[----:B--2---:R-:W-:-:S04]  /*0dd0*/  ISETP.NE.U32.AND P0, PT, R4, RZ, PT ;  /* 0x000000ff0400720c */ /* 0x004fc80003f05070 */
[----:B------:R-:W-:-:S13]  /*0de0*/  ISETP.NE.AND.EX P0, PT, R5, RZ, PT, P0 ;  /* 0x000000ff0500720c */ /* 0x000fda0003f05300 */
[----:B------:R-:W-:Y:S05]  /*0df0*/  @!P0 BRA `(.L_x_10) ;  /* 0x0000000000088947 */ /* 0x000fea0003800000 */
[----:B------:R0:W5:Y:S01]  /*0e00*/  LD.E R138, desc[UR40][R4.64] ;  /* 0x00000028048a7980 */ /* 0x000162000c101900 */
[----:B------:R-:W-:Y:S05]  /*0e10*/  BRA `(.L_x_11) ;  /* 0x0000000000247947 */ /* 0x000fea0003800000 */
.L_x_10:
[----:B------:R-:W-:Y:S02]  /*0e20*/  ULDC.64 UR4, c[0x0][0x590] ;  /* 0x0001640000047ab9 */ /* 0x000fe40000000a00 */
[----:B------:R-:W-:-:S04]  /*0e30*/  ISETP.NE.U32.AND P0, PT, RZ, UR4, PT ;  /* 0x00000004ff007c0c */ /* 0x000fc8000bf05070 */
[----:B------:R-:W-:-:S13]  /*0e40*/  ISETP.NE.AND.EX P0, PT, RZ, UR5, PT, P0 ;  /* 0x00000005ff007c0c */ /* 0x000fda000bf05300 */
[----:B------:R-:W-:Y:S05]  /*0e50*/  @!P0 BRA `(.L_x_12) ;  /* 0x00000000000c8947 */ /* 0x000fea0003800000 */
[----:B01----:R-:W0:Y:S02]  /*0e60*/  LDC.64 R4, c[0x0][0x590] ;  /* 0x00016400ff047b82 */ /* 0x003e240000000a00 */
[----:B0-----:R1:W5:Y:S01]  /*0e70*/  LDG.E R138, desc[UR40][R4.64] ;  /* 0x00000028048a7981 */ /* 0x001362000c1e1900 */
[----:B------:R-:W-:Y:S05]  /*0e80*/  BRA `(.L_x_11) ;  /* 0x0000000000087947 */ /* 0x000fea0003800000 */
.L_x_12:
[----:B------:R-:W-:Y:S02]  /*0e90*/  ULDC UR4, c[0x0][0x584] ;  /* 0x0001610000047ab9 */ /* 0x000fe40000000800 */
[----:B------:R-:W-:-:S07]  /*0ea0*/  IMAD.U32 R138, RZ, RZ, UR4 ;  /* 0x00000004ff8a7e24 */ /* 0x000fce000f8e00ff */
.L_x_11:
[----:B------:R-:W-:-:S13]  /*0eb0*/  LOP3.LUT P0, RZ, R0, 0xff, RZ, 0xc0, !PT ;  /* 0x000000ff00ff7812 */ /* 0x000fda000780c0ff */
[----:B------:R-:W-:Y:S05]  /*0ec0*/  @!P0 EXIT ;  /* 0x000000000000894d */ /* 0x000fea0003800000 */
[----:B------:R-:W-:Y:S01]  /*0ed0*/  ULDC UR4, c[0x0][0x28c] ;  /* 0x0000a30000047ab9 */ /* 0x000fe20000000800 */
[----:B------:R-:W-:Y:S01]  /*0ee0*/  LOP3.LUT R150, R19, 0x1, RZ, 0xfc, !PT ;  /* 0x0000000113967812 */ /* 0x000fe200078efcff */
[----:B------:R-:W-:Y:S01]  /*0ef0*/  UIADD3 UR4, UR4, 0x3f, URZ ;  /* 0x0000003f04047890 */ /* 0x000fe2000fffe03f */
[----:B------:R-:W-:Y:S01]  /*0f00*/  UMOV UR36, URZ ;  /* 0x0000003f00247c82 */ /* 0x000fe20008000000 */
[----:B------:R-:W-:Y:S02]  /*0f10*/  UMOV UR37, URZ ;  /* 0x0000003f00257c82 */ /* 0x000fe40008000000 */
[----:B------:R-:W-:-:S04]  /*0f20*/  USHF.R.S32.HI UR5, URZ, 0x1f, UR4 ;  /* 0x0000001f3f057899 */ /* 0x000fc80008011404 */
[----:B------:R-:W-:-:S04]  /*0f30*/  ULEA.HI UR5, UR5, UR4, URZ, 0x6 ;  /* 0x0000000405057291 */ /* 0x000fc8000f8f303f */
[----:B------:R-:W-:-:S12]  /*0f40*/  USHF.R.S32.HI UR38, URZ, 0x6, UR5 ;  /* 0x000000063f267899 */ /* 0x000fd80008011405 */
.L_x_252:
[----:B------:R-:W-:Y:S01]  /*0f50*/  LOP3.LUT R0, R18, 0x80, RZ, 0xc0, !PT ;  /* 0x0000008012007812 */ /* 0x000fe200078ec0ff */
[----:B--2---:R-:W2:Y:S01]  /*0f60*/  S2UR UR6, SR_CgaCtaId ;  /* 0x00000000000679c3 */ /* 0x004ea20000008800 */
[----:B------:R-:W-:Y:S02]  /*0f70*/  UMOV UR39, 0x400 ;  /* 0x0000040000277882 */ /* 0x000fe40000000000 */
[----:B------:R-:W-:-:S06]  /*0f80*/  SHF.R.U32.HI R0, RZ, 0x7, R0 ;  /* 0x00000007ff007819 */ /* 0x000fcc0000011600 */
[----:B---3--:R-:W3:Y:S01]  /*0f90*/  SHFL.IDX PT, R0, R0, RZ, 0x1f ;  /* 0x00001fff00007589 */ /* 0x008ee200000e0000 */
[----:B--2---:R-:W-:Y:S01]  /*0fa0*/  ULEA UR39, UR6, UR39, 0x18 ;  /* 0x0000002706277291 */ /* 0x004fe2000f8ec03f */
[----:B---3--:R-:W-:-:S13]  /*0fb0*/  R2UR UR4, R0 ;  /* 0x00000000000472ca */ /* 0x008fda00000e0000 */
[----:B------:R-:W-:-:S04]  /*0fc0*/  ULEA.HI UR5, UR4, UR4, URZ, 0x1 ;  /* 0x0000000404057291 */ /* 0x000fc8000f8f083f */
[----:B------:R-:W-:-:S04]  /*0fd0*/  ULOP3.LUT UR5, UR5, 0x7fffe, URZ, 0xc0, !UPT ;  /* 0x0007fffe05057892 */ /* 0x000fc8000f8ec03f */
[----:B------:R-:W-:-:S03]  /*0fe0*/  UIADD3 UR5, UR4, -UR5, URZ ;  /* 0x8000000504057290 */ /* 0x000fc6000fffe03f */
[----:B------:R-:W-:Y:S01]  /*0ff0*/  ULDC UR4, c[0x0][0x28c] ;  /* 0x0000a30000047ab9 */ /* 0x000fe20000000800 */
[----:B------:R-:W-:Y:S01]  /*1000*/  ULEA UR5, UR5, UR39, 0xd ;  /* 0x0000002705057291 */ /* 0x000fe2000f8e683f */
[----:B------:R-:W-:-:S03]  /*1010*/  ISETP.LT.AND P0, PT, RZ, UR4, PT ;  /* 0x00000004ff007c0c */ /* 0x000fc6000bf01270 */
[----:B------:R-:W-:-:S04]  /*1020*/  UIADD3 UR5, UR5, 0x100, URZ ;  /* 0x0000010005057890 */ /* 0x000fc8000fffe03f */
[----:B------:R-:W-:-:S04]  /*1030*/  USHF.R.U32.HI UR5, URZ, 0x4, UR5 ;  /* 0x000000043f057899 */ /* 0x000fc80008011605 */
[----:B------:R-:W-:Y:S02]  /*1040*/  ULOP3.LUT UR42, UR5, 0x3fff, URZ, 0xc0, !UPT ;  /* 0x00003fff052a7892 */ /* 0x000fe4000f8ec03f */
[----:B-1--45:R-:W-:Y:S10]  /*1050*/  @P0 BRA `(.L_x_13) ;  /* 0x0000000000400947 */ /* 0x032ff40003800000 */
[----:B------:R-:W-:Y:S01]  /*1060*/  MOV R0, 0x0 ;  /* 0x0000000000007802 */ /* 0x000fe20000000f00 */
[----:B------:R-:W-:Y:S01]  /*1070*/  ULDC.64 UR4, c[0x4][0x68] ;  /* 0x01001a0000047ab9 */ /* 0x000fe20000000a00 */
[----:B------:R-:W-:Y:S01]  /*1080*/  ULDC.64 UR6, c[0x4][0x8] ;  /* 0x0100020000067ab9 */ /* 0x000fe20000000a00 */
[----:B01----:R-:W-:Y:S01]  /*1090*/  IMAD.U32 R4, RZ, RZ, UR4 ;  /* 0x00000004ff047e24 */ /* 0x003fe2000f8e00ff */
[----:B------:R0:W1:Y:S01]  /*10a0*/  LDC.64 R14, c[0x4][R0] ;  /* 0x01000000000e7b82 */ /* 0x0000620000000a00 */
[----:B------:R-:W-:Y:S01]  /*10b0*/  IMAD.U32 R5, RZ, RZ, UR5 ;  /* 0x00000005ff057e24 */ /* 0x000fe2000f8e00ff */
[----:B------:R-:W-:Y:S01]  /*10c0*/  ULDC.64 UR4, c[0x4][0x70] ;  /* 0x01001c0000047ab9 */ /* 0x000fe20000000a00 */
[----:B------:R-:W-:Y:S02]  /*10d0*/  IMAD.U32 R10, RZ, RZ, UR6 ;  /* 0x00000006ff0a7e24 */ /* 0x000fe4000f8e00ff */
[----:B------:R-:W-:Y:S02]  /*10e0*/  IMAD.U32 R6, RZ, RZ, UR4 ;  /* 0x00000004ff067e24 */ /* 0x000fe4000f8e00ff */
[----:B------:R-:W-:-:S02]  /*10f0*/  IMAD.U32 R7, RZ, RZ, UR5 ;  /* 0x00000005ff077e24 */ /* 0x000fc4000f8e00ff */
[----:B------:R-:W-:Y:S02]  /*1100*/  IMAD.U32 R11, RZ, RZ, UR7 ;  /* 0x00000007ff0b7e24 */ /* 0x000fe4000f8e00ff */
[----:B------:R-:W-:Y:S02]  /*1110*/  IMAD.MOV.U32 R8, RZ, RZ, 0x1e1 ;  /* 0x000001e1ff087424 */ /* 0x000fe400078e00ff */
[----:B------:R-:W-:Y:S02]  /*1120*/  IMAD.MOV.U32 R12, RZ, RZ, 0x1 ;  /* 0x00000001ff0c7424 */ /* 0x000fe400078e00ff */
[----:B0-----:R-:W-:-:S07]  /*1130*/  IMAD.MOV.U32 R13, RZ, RZ, RZ ;  /* 0x000000ffff0d7224 */ /* 0x001fce00078e00ff */
[----:B------:R-:W-:-:S07]  /*1140*/  LEPC R20, `(.L_x_13) ;  /* 0x000000001014794e */ /* 0x000fce0000000000 */
[----:B-1---5:R-:W-:Y:S05]  /*1150*/  CALL.ABS.NOINC R14 ;  /* 0x000000000e007343 */ /* 0x022fea0003c00000 */
.L_x_13:
[----:B------:R-:W-:-:S13]  /*1160*/  ISETP.NE.AND P0, PT, R150, 0x3, PT ;  /* 0x000000039600780c */ /* 0x000fda0003f05270 */
[----:B------:R-:W-:Y:S05]  /*1170*/  @!P0 BRA `(.L_x_14) ;  /* 0x0000000000048947 */ /* 0x000fea0003800000 */
[----:B------:R-:W-:Y:S01]  /*1180*/  BPT.TRAP 0x1 ;  /* 0x000000040000795c */ /* 0x000fe20000300000 */
.L_x_14:
[----:B------:R-:W-:Y:S02]  /*1190*/  IMAD.U32 R3, RZ, RZ, UR37 ;  /* 0x00000025ff037e24 */ /* 0x000fe4000f8e00ff */
[----:B------:R-:W-:-:S03]  /*11a0*/  IMAD.U32 R0, RZ, RZ, UR36 ;  /* 0x00000024ff007e24 */ /* 0x000fc6000f8e00ff */
[----:B------:R-:W-:Y:S02]  /*11b0*/  LEA R3, R3, UR39, 0x3 ;  /* 0x0000002703037c11 */ /* 0x000fe4000f8e18ff */
[----:B------:R-:W-:-:S04]  /*11c0*/  SHF.L.U32 R0, R0, 0x1f, RZ ;  /* 0x0000001f00007819 */ /* 0x000fc800000006ff */
[----:B------:R2:W3:Y:S01]  /*11d0*/  SYNCS.PHASECHK.TRANS64.TRYWAIT P1, [R3+URZ], R0 ;  /* 0x00000000030075a7 */ /* 0x0004e2000802017f */
[----:B------:R-:W-:Y:S05]  /*11e0*/  @!P0 BRA `(.L_x_15) ;  /* 0x0000000000048947 */ /* 0x000fea0003800000 */
[----:B------:R-:W-:Y:S01]  /*11f0*/  BPT.TRAP 0x1 ;  /* 0x000000040000795c */ /* 0x000fe20000300000 */
.L_x_15:
[----:B---3--:R-:W-:Y:S05]  /*1200*/  @P1 BRA `(.L_x_16) ;  /* 0x0000000000081947 */ /* 0x008fea0003800000 */
[----:B------:R-:W3:Y:S02]  /*1210*/  SYNCS.PHASECHK.TRANS64.TRYWAIT P1, [R3+URZ], R0 ;  /* 0x00000000030075a7 */ /* 0x000ee4000802017f */
[----:B---3--:R-:W-:Y:S05]  /*1220*/  @!P1 BRA `(.L_x_17) ;  /* 0x000000bc00249947 */ /* 0x008fea0003800000 */
.L_x_16:
[----:B------:R-:W-:-:S04]  /*1230*/  UISETP.LT.AND UP0, UPT, UR38, 0x1, UPT ;  /* 0x000000012600788c */ /* 0x000fc8000bf01270 */
[----:B------:R-:W-:-:S06]  /*1240*/  USEL UR4, UR38, 0x1, UP0 ;  /* 0x0000000126047887 */ /* 0x000fcc0008000000 */
[----:B--23--:R-:W-:Y:S01]  /*1250*/  IMAD.U32 R0, RZ, RZ, UR4 ;  /* 0x00000004ff007e24 */ /* 0x00cfe2000f8e00ff */
[----:B------:R-:W-:Y:S05]  /*1260*/  WARPSYNC.ALL ;  /* 0x0000000000007948 */ /* 0x000fea0003800000 */
[----:B------:R-:W-:-:S04]  /*1270*/  IADD3 R0, -R0, UR38, RZ ;  /* 0x0000002600007c10 */ /* 0x000fc8000fffe1ff */
[----:B------:R-:W-:Y:S01]  /*1280*/  ISETP.GE.AND P1, PT, R0, 0x1, PT ;  /* 0x000000010000780c */ /* 0x000fe20003f26270 */
[----:B------:R-:W-:Y:S01]  /*1290*/  UIADD3 UR4, UR39, 0x1e100, URZ ;  /* 0x0001e10027047890 */ /* 0x000fe2000fffe03f */
[----:B------:R-:W-:Y:S01]  /*12a0*/  WARPGROUP.ARRIVE ;  /* 0x00000000000079c5 */ /* 0x000fe20000000000 */
[----:B------:R-:W-:Y:S01]  /*12b0*/  UMOV UR9, 0x40000040 ;  /* 0x4000004000097882 */ /* 0x000fe20000000000 */
[----:B------:R-:W-:Y:S01]  /*12c0*/  UMOV UR11, 0x40000040 ;  /* 0x40000040000b7882 */ /* 0x000fe20000000000 */
[----:B------:R-:W-:Y:S01]  /*12d0*/  USHF.R.U32.HI UR4, URZ, 0x4, UR4 ;  /* 0x000000043f047899 */ /* 0x000fe20008011604 */
[----:B------:R-:W-:Y:S01]  /*12e0*/  UMOV UR17, UR9 ;  /* 0x0000000900117c82 */ /* 0x000fe20008000000 */
[----:B------:R-:W-:Y:S02]  /*12f0*/  UMOV UR19, 0x40000040 ;  /* 0x4000004000137882 */ /* 0x000fe40000000000 */
[----:B------:R-:W-:Y:S02]  /*1300*/  ULOP3.LUT UR5, UR4, 0x3fff, URZ, 0xc0, !UPT ;  /* 0x00003fff04057892 */ /* 0x000fe4000f8ec03f */
[----:B------:R-:W-:-:S02]  /*1310*/  ULOP3.LUT UR4, UR42, 0x10000, URZ, 0xfc, !UPT ;  /* 0x000100002a047892 */ /* 0x000fc4000f8efc3f */
[----:B------:R-:W-:Y:S02]  /*1320*/  ULOP3.LUT UR5, UR5, 0x10000, URZ, 0xfc, !UPT ;  /* 0x0001000005057892 */ /* 0x000fe4000f8efc3f */
[----:B------:R-:W-:Y:S02]  /*1330*/  UIMAD UR7, UR37, 0x600, UR4 ;  /* 0x00000600250778a4 */ /* 0x000fe4000f8e0204 */
[----:B------:R-:W-:Y:S01]  /*1340*/  UIMAD UR6, UR37, 0x380, UR5 ;  /* 0x00000380250678a4 */ /* 0x000fe2000f8e0205 */
[----:B------:R-:W-:Y:S01]  /*1350*/  UMOV UR13, UR9 ;  /* 0x00000009000d7c82 */ /* 0x000fe20008000000 */
[----:B------:R-:W-:Y:S02]  /*1360*/  UMOV UR15, 0x40000040 ;  /* 0x40000040000f7882 */ /* 0x000fe40000000000 */
[----:B------:R-:W-:Y:S01]  /*1370*/  UIADD3 UR18, UR6, 0x80, URZ ;  /* 0x0000008006127890 */ /* 0x000fe2000fffe03f */
[----:B------:R-:W-:Y:S02]  /*1380*/  UMOV UR8, UR7 ;  /* 0x0000000700087c82 */ /* 0x000fe40008000000 */
[----:B------:R-:W-:Y:S01]  /*1390*/  UMOV UR10, UR6 ;  /* 0x00000006000a7c82 */ /* 0x000fe20008000000 */
[----:B------:R-:W-:Y:S01]  /*13a0*/  UMOV UR16, UR8 ;  /* 0x0000000800107c82 */ /* 0x000fe20008000000 */
[----:B------:R-:W-:Y:S01]  /*13b0*/  HGMMA.64x16x16.F32.BF16 R128, gdesc[UR8], RZ, !UPT, gsb0 ;  /* 0x00200000088079f0 */ /* 0x000fe2000c0018ff */
[----:B------:R-:W-:Y:S01]  /*13c0*/  UIADD3 UR14, UR6, 0x100, URZ ;  /* 0x00000100060e7890 */ /* 0x000fe2000fffe03f */
[----:B------:R-:W-:Y:S01]  /*13d0*/  UMOV UR12, UR8 ;  /* 0x00000008000c7c82 */ /* 0x000fe20008000000 */
[----:B------:R-:W-:Y:S01]  /*13e0*/  UIADD3 UR22, UR6, 0x180, URZ ;  /* 0x0000018006167890 */ /* 0x000fe2000fffe03f */
[----:B------:R-:W-:Y:S01]  /*13f0*/  UMOV UR20, UR8 ;  /* 0x0000000800147c82 */ /* 0x000fe20008000000 */
[----:B------:R-:W-:Y:S01]  /*1400*/  UMOV UR21, UR9 ;  /* 0x0000000900157c82 */ /* 0x000fe20008000000 */
[----:B------:R-:W-:Y:S01]  /*1410*/  UMOV UR23, 0x40000040 ;  /* 0x4000004000177882 */ /* 0x000fe20000000000 */
        /* <DEDUP_REMOVED lines=13> */
[----:B------:R-:W-:Y:S01]  /*14f0*/  UMOV UR9, 0x40000040 ;  /* 0x4000004000097882 */ /* 0x000fe20000000000 */
[----:B------:R-:W-:-:S02]  /*1500*/  WARPGROUP.DEPBAR.LE gsb0, 0x0 ;  /* 0x00008000000079c5 */ /* 0x000fc40000010000 */
[----:B------:R-:W-:-:S06]  /*1510*/  WARPGROUP.ARRIVE ;  /* 0x00000000000079c5 */ /* 0x000fcc0000000000 */
[----:B------:R-:W-:Y:S03]  /*1520*/  HGMMA.64x16x16.F32.BF16 R112, gdesc[UR16], RZ, !UPT, gsb0 ;  /* 0x00200000107079f0 */ /* 0x000fe6000c0018ff */
[----:B------:R-:W-:Y:S02]  /*1530*/  WARPGROUP.DEPBAR.LE gsb0, 0x0 ;  /* 0x00008000000079c5 */ /* 0x000fe40000010000 */
[----:B------:R-:W-:-:S06]  /*1540*/  WARPGROUP.ARRIVE ;  /* 0x00000000000079c5 */ /* 0x000fcc0000000000 */
[----:B------:R-:W-:Y:S01]  /*1550*/  HGMMA.64x16x16.F32.BF16 R96, gdesc[UR12], RZ, !UPT, gsb0 ;  /* 0x002000000c6079f0 */ /* 0x000fe2000c0018ff */
[----:B------:R-:W-:-:S07]  /*1560*/  UIADD3 UR12, UR7, 0x2, URZ ;  /* 0x00000002070c7890 */ /* 0x000fce000fffe03f */
[----:B------:R-:W-:Y:S01]  /*1570*/  UMOV UR8, UR12 ;  /* 0x0000000c00087c82 */ /* 0x000fe20008000000 */
[----:B------:R-:W-:Y:S02]  /*1580*/  WARPGROUP.DEPBAR.LE gsb0, 0x0 ;  /* 0x00008000000079c5 */ /* 0x000fe40000010000 */
[----:B------:R-:W-:-:S06]  /*1590*/  WARPGROUP.ARRIVE ;  /* 0x00000000000079c5 */ /* 0x000fcc0000000000 */
[----:B------:R-:W-:Y:S03]  /*15a0*/  HGMMA.64x16x16.F32.BF16 R80, gdesc[UR20], RZ, !UPT, gsb0 ;  /* 0x00200000145079f0 */ /* 0x000fe6000c0018ff */
        /* <DEDUP_REMOVED lines=8> */
[----:B------:R-:W-:Y:S01]  /*1630*/  HGMMA.64x16x16.F32.BF16 R32, gdesc[UR28], RZ, !UPT, gsb0 ;  /* 0x002000001c2079f0 */ /* 0x000fe2000c0018ff */
[----:B------:R-:W-:Y:S01]  /*1640*/  UMOV UR28, UR42 ;  /* 0x0000002a001c7c82 */ /* 0x000fe20008000000 */
[----:B------:R-:W-:Y:S01]  /*1650*/  UMOV UR29, 0x40000040 ;  /* 0x40000040001d7882 */ /* 0x000fe20000000000 */
[----:B------:R-:W-:Y:S01]  /*1660*/  UMOV UR32, UR28 ;  /* 0x0000001c00207c82 */ /* 0x000fe20008000000 */
        /* <DEDUP_REMOVED lines=9> */
[----:B------:R-:W-:-:S02]  /*1700*/  WARPGROUP.DEPBAR.LE gsb0, 0x0 ;  /* 0x00008000000079c5 */ /* 0x000fc40000010000 */
[----:B------:R-:W-:-:S06]  /*1710*/  WARPGROUP.ARRIVE ;  /* 0x00000000000079c5 */ /* 0x000fcc0000000000 */
[----:B------:R-:W-:Y:S01]  /*1720*/  HGMMA.64x16x16.F32.BF16 R24, gdesc[UR28], RZ, !UPT, gsb0 ;  /* 0x002000001c1879f0 */ /* 0x000fe2000c0018ff */
[----:B------:R-:W-:Y:S01]  /*1730*/  UMOV UR30, UR10 ;  /* 0x0000000a001e7c82 */ /* 0x000fe20008000000 */
[----:B------:R-:W-:Y:S01]  /*1740*/  UMOV UR31, UR11 ;  /* 0x0000000b001f7c82 */ /* 0x000fe20008000000 */
[----:B------:R-:W-:Y:S01]  /*1750*/  UMOV UR11, 0x40000040 ;  /* 0x40000040000b7882 */ /* 0x000fe20000000000 */
[----:B------:R-:W-:Y:S02]  /*1760*/  WARPGROUP.DEPBAR.LE gsb0, 0x0 ;  /* 0x00008000000079c5 */ /* 0x000fe40000010000 */
[----:B------:R-:W-:-:S06]  /*1770*/  WARPGROUP.ARRIVE ;  /* 0x00000000000079c5 */ /* 0x000fcc0000000000 */
[----:B------:R-:W-:Y:S01]  /*1780*/  HGMMA.64x16x16.F32.BF16 R40, gdesc[UR32], RZ, !UPT, gsb0 ;  /* 0x00200000202879f0 */ /* 0x000fe2000c0018ff */
[----:B------:R-:W-:Y:S01]  /*1790*/  UIADD3 UR34, UR6, 0x202, URZ ;  /* 0x0000020206227890 */ /* 0x000fe2000fffe03f */
        /* <DEDUP_REMOVED lines=23> */
[----:B------:R-:W-:-:S04]  /*1910*/  UMOV UR15, 0x40000040 ;  /* 0x40000040000f7882 */ /* 0x000fc80000000000 */
[----:B------:R-:W-:Y:S01]  /*1920*/  UMOV UR10, UR14 ;  /* 0x0000000e000a7c82 */ /* 0x000fe20008000000 */
[----:B------:R-:W-:Y:S01]  /*1930*/  UIADD3 UR14, UR6, 0x182, URZ ;  /* 0x00000182060e7890 */ /* 0x000fe2000fffe03f */
        /* <DEDUP_REMOVED lines=16> */
[----:B------:R-:W-:Y:S03]  /*1a40*/  HGMMA.64x16x16.F32.BF16 R128, gdesc[UR8], R128, gsb0 ;  /* 0x00200000088079f0 */ /* 0x000fe60008001880 */
        /* <DEDUP_REMOVED lines=8> */
[----:B------:R-:W-:Y:S01]  /*1ad0*/  HGMMA.64x16x16.F32.BF16 R80, gdesc[UR12], R80, gsb0 ;  /* 0x002000000c5079f0 */ /* 0x000fe20008001850 */
[----:B------:R-:W-:Y:S02]  /*1ae0*/  UIADD3 UR12, UR7, 0x402, URZ ;  /* 0x00000402070c7890 */ /* 0x000fe4000fffe03f */
        /* <DEDUP_REMOVED lines=25> */
[----:B------:R-:W-:Y:S01]  /*1c80*/  HGMMA.64x16x16.F32.BF16 R24, gdesc[UR28], R24, gsb0 ;  /* 0x002000001c1879f0 */ /* 0x000fe20008001818 */
[----:B------:R-:W-:Y:S01]  /*1c90*/  UIADD3 UR30, UR6, 0x284, URZ ;  /* 0x00000284061e7890 */ /* 0x000fe2000fffe03f */
[----:B------:R-:W-:Y:S01]  /*1ca0*/  UMOV UR31, 0x40000040 ;  /* 0x40000040001f7882 */ /* 0x000fe20000000000 */
[----:B------:R-:W-:Y:S02]  /*1cb0*/  WARPGROUP.DEPBAR.LE gsb0, 0x0 ;  /* 0x00008000000079c5 */ /* 0x000fe40000010000 */
        /* <DEDUP_REMOVED lines=12> */
[----:B------:R-:W-:Y:S02]  /*1d80*/  UIADD3 UR12, UR7, 0x4, URZ ;  /* 0x00000004070c7890 */ /* 0x000fe4000fffe03f */
[----:B------:R-:W-:Y:S01]  /*1d90*/  UIADD3 UR14, UR6, 0x84, URZ ;  /* 0x00000084060e7890 */ /* 0x000fe2000fffe03f */
[----:B------:R-:W-:Y:S01]  /*1da0*/  UMOV UR15, 0x40000040 ;  /* 0x40000040000f7882 */ /* 0x000fe20000000000 */
[----:B------:R-:W-:Y:S02]  /*1db0*/  WARPGROUP.DEPBAR.LE gsb0, 0x0 ;  /* 0x00008000000079c5 */ /* 0x000fe40000010000 */
[----:B------:R-:W-:-:S06]  /*1dc0*/  WARPGROUP.ARRIVE ;  /* 0x00000000000079c5 */ /* 0x000fcc0000000000 */
[----:B------:R-:W-:Y:S01]  /*1dd0*/  HGMMA.64x16x16.F32.BF16 R88, gdesc[UR20], R88, gsb0 ;  /* 0x00200000145879f0 */ /* 0x000fe20008001858 */
[----:B------:R-:W-:Y:S01]  /*1de0*/  UIADD3 UR22, UR6, 0x4, URZ ;  /* 0x0000000406167890 */ /* 0x000fe2000fffe03f */
[----:B------:R-:W-:Y:S01]  /*1df0*/  UMOV UR20, UR12 ;  /* 0x0000000c00147c82 */ /* 0x000fe20008000000 */
[----:B------:R-:W-:Y:S01]  /*1e00*/  UMOV UR21, 0x40000040 ;  /* 0x4000004000157882 */ /* 0x000fe20000000000 */
        /* <DEDUP_REMOVED lines=13> */
[----:B------:R-:W-:Y:S01]  /*1ee0*/  UMOV UR24, UR20 ;  /* 0x0000001400187c82 */ /* 0x000fe20008000000 */
[----:B------:R-:W-:Y:S01]  /*1ef0*/  UMOV UR25, UR21 ;  /* 0x0000001500197c82 */ /* 0x000fe20008000000 */
[----:B------:R-:W-:Y:S01]  /*1f00*/  UMOV UR27, 0x40000040 ;  /* 0x40000040001b7882 */ /* 0x000fe20000000000 */
[----:B------:R-:W-:Y:S02]  /*1f10*/  WARPGROUP.DEPBAR.LE gsb0, 0x0 ;  /* 0x00008000000079c5 */ /* 0x000fe40000010000 */
        /* <DEDUP_REMOVED lines=11> */
[----:B------:R-:W-:Y:S01]  /*1fd0*/  HGMMA.64x16x16.F32.BF16 R112, gdesc[UR12], R112, gsb0 ;  /* 0x002000000c7079f0 */ /* 0x000fe20008001870 */
[----:B------:R-:W-:Y:S01]  /*1fe0*/  UIADD3 UR12, UR7, 0x6, URZ ;  /* 0x00000006070c7890 */ /* 0x000fe2000fffe03f */
[----:B------:R-:W-:Y:S01]  /*1ff0*/  UMOV UR13, 0x40000040 ;  /* 0x40000040000d7882 */ /* 0x000fe20000000000 */
[----:B------:R-:W-:Y:S02]  /*2000*/  WARPGROUP.DEPBAR.LE gsb0, 0x0 ;  /* 0x00008000000079c5 */ /* 0x000fe40000010000 */
[----:B------:R-:W-:-:S06]  /*2010*/  WARPGROUP.ARRIVE ;  /* 0x00000000000079c5 */ /* 0x000fcc0000000000 */
[----:B------:R-:W-:Y:S03]  /*2020*/  HGMMA.64x16x16.F32.BF16 R96, gdesc[UR24], R96, gsb0 ;  /* 0x00200000186079f0 */ /* 0x000fe60008001860 */
[----:B------:R-:W-:Y:S02]  /*2030*/  WARPGROUP.DEPBAR.LE gsb0, 0x0 ;  /* 0x00008000000079c5 */ /* 0x000fe40000010000 */
[----:B------:R-:W-:-:S06]  /*2040*/  WARPGROUP.ARRIVE ;  /* 0x00000000000079c5 */ /* 0x000fcc0000000000 */
[----:B------:R-:W-:Y:S01]  /*2050*/  HGMMA.64x16x16.F32.BF16 R80, gdesc[UR8], R80, gsb0 ;  /* 0x00200000085079f0 */ /* 0x000fe20008001850 */
[----:B------:R-:W-:Y:S02]  /*2060*/  UIADD3 UR8, UR7, 0x404, URZ ;  /* 0x0000040407087890 */ /* 0x000fe4000fffe03f */
[----:B------:R-:W-:Y:S01]  /*2070*/  UIADD3 UR7, UR7, 0x406, URZ ;  /* 0x0000040607077890 */ /* 0x000fe2000fffe03f */
        /* <DEDUP_REMOVED lines=24> */
[----:B------:R-:W-:Y:S01]  /*2200*/  UMOV UR34, UR14 ;  /* 0x0000000e00227c82 */ /* 0x000fe20008000000 */
[----:B------:R-:W-:Y:S01]  /*2210*/  UMOV UR35, UR15 ;  /* 0x0000000f00237c82 */ /* 0x000fe20008000000 */
[----:B------:R-:W-:Y:S01]  /*2220*/  UIADD3 UR14, UR6, 0x6, URZ ;  /* 0x00000006060e7890 */ /* 0x000fe2000fffe03f */
        /* <DEDUP_REMOVED lines=100> */
[----:B------:R-:W-:Y:S05]  /*2870*/  @!P1 BRA `(.L_x_18) ;  /* 0x00000018000c9947 */ /* 0x000fea0003800000 */
[----:B------:R-:W-:Y:S01]  /*2880*/  UIADD3 UR7, UR37, 0x1, URZ ;  /* 0x0000000125077890 */ /* 0x000fe2000fffe03f */
[----:B------:R-:W-:-:S03]  /*2890*/  IMAD.MOV.U32 R3, RZ, RZ, R0 ;  /* 0x000000ffff037224 */ /* 0x000fc600078e0000 */
[----:B------:R-:W-:-:S04]  /*28a0*/  UISETP.NE.AND UP0, UPT, UR7, 0x5, UPT ;  /* 0x000000050700788c */ /* 0x000fc8000bf05270 */
[----:B------:R-:W-:Y:S02]  /*28b0*/  USEL UR6, URZ, 0x1, UP0 ;  /* 0x000000013f067887 */ /* 0x000fe40008000000 */
[----:B------:R-:W-:Y:S02]  /*28c0*/  USEL UR7, UR7, URZ, UP0 ;  /* 0x0000003f07077287 */ /* 0x000fe40008000000 */
[----:B------:R-:W-:-:S06]  /*28d0*/  ULOP3.LUT UR6, UR36, UR6, URZ, 0x3c, !UPT ;  /* 0x0000000624067292 */ /* 0x000fcc000f8e3c3f */
[----:B------:R-:W-:Y:S01]  /*28e0*/  IMAD.U32 R6, RZ, RZ, UR6 ;  /* 0x00000006ff067e24 */ /* 0x000fe2000f8e00ff */
[----:B------:R-:W-:-:S06]  /*28f0*/  UMOV UR6, UR37 ;  /* 0x0000002500067c82 */ /* 0x000fcc0008000000 */
.L_x_25:
[----:B------:R-:W-:Y:S05]  /*2900*/  @!P0 BRA `(.L_x_19) ;  /* 0x0000000000048947 */ /* 0x000fea0003800000 */
[----:B------:R-:W-:Y:S01]  /*2910*/  BPT.TRAP 0x1 ;  /* 0x000000040000795c */ /* 0x000fe20000300000 */
.L_x_19:
[----:B------:R-:W-:Y:S01]  /*2920*/  ULEA UR8, UR7, UR39, 0x3 ;  /* 0x0000002707087291 */ /* 0x000fe2000f8e183f */
[----:B01----:R-:W-:-:S08]  /*2930*/  SHF.L.U32 R4, R6, 0x1f, RZ ;  /* 0x0000001f06047819 */ /* 0x003fd000000006ff */
[----:B------:R0:W1:Y:S01]  /*2940*/  SYNCS.PHASECHK.TRANS64.TRYWAIT P1, [UR8], R4 ;  /* 0x00000004ff0075a7 */ /* 0x0000620008020148 */
[----:B------:R-:W-:Y:S05]  /*2950*/  @!P0 BRA `(.L_x_20) ;  /* 0x0000000000048947 */ /* 0x000fea0003800000 */
[----:B------:R-:W-:Y:S01]  /*2960*/  BPT.TRAP 0x1 ;  /* 0x000000040000795c */ /* 0x000fe20000300000 */
.L_x_20:
[----:B-1----:R-:W-:Y:S05]  /*2970*/  @P1 BRA `(.L_x_21) ;  /* 0x0000000000081947 */ /* 0x002fea0003800000 */
[----:B------:R-:W1:Y:S02]  /*2980*/  SYNCS.PHASECHK.TRANS64.TRYWAIT P1, [UR8], R4 ;  /* 0x00000004ff0075a7 */ /* 0x000e640008020148 */
[----:B-1----:R-:W-:Y:S05]  /*2990*/  @!P1 BRA `(.L_x_22) ;  /* 0x000000a4005c9947 */ /* 0x002fea0003800000 */
.L_x_21:
[----:B------:R-:W-:Y:S01]  /*29a0*/  UIMAD UR42, UR7, 0x600, UR4 ;  /* 0x00000600072a78a4 */ /* 0x000fe2000f8e0204 */
[----:B------:R-:W-:Y:S01]  /*29b0*/  WARPGROUP.ARRIVE ;  /* 0x00000000000079c5 */ /* 0x000fe20000000000 */
[----:B------:R-:W-:Y:S01]  /*29c0*/  UIMAD UR43, UR7, 0x380, UR5 ;  /* 0x00000380072b78a4 */ /* 0x000fe2000f8e0205 */
[----:B------:R-:W-:Y:S01]  /*29d0*/  UMOV UR9, 0x40000040 ;  /* 0x4000004000097882 */ /* 0x000fe20000000000 */
[----:B------:R-:W-:Y:S02]  /*29e0*/  UMOV UR11, 0x40000040 ;  /* 0x40000040000b7882 */ /* 0x000fe40000000000 */
[----:B------:R-:W-:Y:S01]  /*29f0*/  UIADD3 UR14, UR43, 0x80, URZ ;  /* 0x000000802b0e7890 */ /* 0x000fe2000fffe03f */
[----:B------:R-:W-:Y:S02]  /*2a00*/  UMOV UR8, UR42 ;  /* 0x0000002a00087c82 */ /* 0x000fe40008000000 */
[----:B------:R-:W-:Y:S01]  /*2a10*/  UMOV UR10, UR43 ;  /* 0x0000002b000a7c82 */ /* 0x000fe20008000000 */
[----:B------:R-:W-:Y:S01]  /*2a20*/  UMOV UR12, UR8 ;  /* 0x00000008000c7c82 */ /* 0x000fe20008000000 */
[----:B------:R-:W-:Y:S01]  /*2a30*/  HGMMA.64x16x16.F32.BF16 R128, gdesc[UR8], R128, gsb0 ;  /* 0x00200000088079f0 */ /* 0x000fe20008001880 */
        /* <DEDUP_REMOVED lines=22> */
[----:B------:R-:W-:-:S02]  /*2ba0*/  UIADD3 UR8, UR42, 0x2, URZ ;  /* 0x000000022a087890 */ /* 0x000fc4000fffe03f */
[----:B------:R-:W-:Y:S01]  /*2bb0*/  UIADD3 UR9, UR43, 0x2, URZ ;  /* 0x000000022b097890 */ /* 0x000fe2000fffe03f */
        /* <DEDUP_REMOVED lines=61> */
[----:B------:R-:W-:Y:S01]  /*2f90*/  UMOV UR12, UR8 ;  /* 0x00000008000c7c82 */ /* 0x000fe20008000000 */
[----:B------:R-:W-:Y:S01]  /*2fa0*/  UMOV UR13, 0x40000040 ;  /* 0x40000040000d7882 */ /* 0x000fe20000000000 */
        /* <DEDUP_REMOVED lines=79> */
[----:B------:R-:W-:Y:S02]  /*34a0*/  UIADD3 UR16, UR43, 0x4, URZ ;  /* 0x000000042b107890 */ /* 0x000fe4000fffe03f */
[----:B------:R-:W-:Y:S02]  /*34b0*/  UIADD3 UR17, UR43, 0x84, URZ ;  /* 0x000000842b117890 */ /* 0x000fe4000fffe03f */
        /* <DEDUP_REMOVED lines=23> */
[----:B------:R-:W-:Y:S01]  /*3630*/  UMOV UR14, UR17 ;  /* 0x00000011000e7c82 */ /* 0x000fe20008000000 */
[----:B------:R-:W-:Y:S01]  /*3640*/  UMOV UR15, 0x40000040 ;  /* 0x40000040000f7882 */ /* 0x000fe20000000000 */
[----:B------:R-:W-:Y:S01]  /*3650*/  UMOV UR17, UR9 ;  /* 0x0000000900117c82 */ /* 0x000fe20008000000 */
        /* <DEDUP_REMOVED lines=57> */
[----:B------:R-:W-:Y:S01]  /*39f0*/  UIADD3 UR42, UR42, 0x406, URZ ;  /* 0x000004062a2a7890 */ /* 0x000fe2000fffe03f */
        /* <DEDUP_REMOVED lines=88> */
[----:B------:R-:W-:Y:S01]  /*3f80*/  BPT.TRAP 0x1 ;  /* 0x000000040000795c */ /* 0x000fe20000300000 */
.L_x_23:
[----:B------:R-:W-:Y:S01]  /*3f90*/  ULEA UR8, UR6, UR39, 0x3 ;  /* 0x0000002706087291 */ /* 0x000fe2000f8e183f */
[----:B------:R-:W-:-:S03]  /*3fa0*/  ISETP.GT.U32.AND P1, PT, R19, 0x1, PT ;  /* 0x000000011300780c */ /* 0x000fc60003f24070 */
[----:B------:R-:W-:-:S04]  /*3fb0*/  UIADD3 UR8, UR8, 0x28, URZ ;  /* 0x0000002808087890 */ /* 0x000fc8000fffe03f */
[----:B------:R-:W-:-:S09]  /*3fc0*/  UPRMT UR8, URZ, 0x654, UR8 ;  /* 0x000006543f087896 */ /* 0x000fd20008000008 */
[----:B------:R-:W-:Y:S01]  /*3fd0*/  SYNCS.ARRIVE.TRANS64.RED.A1T0 RZ, [UR8], RZ ;  /* 0x000000ffffff79a7 */ /* 0x000fe20008100408 */
[----:B------:R-:W-:Y:S05]  /*3fe0*/  @P1 BRA `(.L_x_24) ;  /* 0x0000000000041947 */ /* 0x000fea0003800000 */
[----:B------:R-:W-:Y:S01]  /*3ff0*/  BPT.TRAP 0x1 ;  /* 0x000000040000795c */ /* 0x000fe20000300000 */
.L_x_24:
[----:B------:R-:W-:Y:S01]  /*4000*/  UIADD3 UR7, UR7, 0x1, URZ ;  /* 0x0000000107077890 */ /* 0x000fe2000fffe03f */
[C---:B------:R-:W-:Y:S01]  /*4010*/  ISETP.GT.AND P1, PT, R3.reuse, 0x1, PT ;  /* 0x000000010300780c */ /* 0x040fe20003f24270 */
[----:B------:R-:W-:Y:S01]  /*4020*/  UIADD3 UR6, UR6, 0x1, URZ ;  /* 0x0000000106067890 */ /* 0x000fe2000fffe03f */
[----:B------:R-:W-:Y:S01]  /*4030*/  VIADD R3, R3, 0xffffffff ;  /* 0xffffffff03037836 */ /* 0x000fe20000000000 */
[----:B------:R-:W-:Y:S02]  /*4040*/  UISETP.NE.AND UP0, UPT, UR7, 0x5, UPT ;  /* 0x000000050700788c */ /* 0x000fe4000bf05270 */
[----:B------:R-:W-:Y:S02]  /*4050*/  UISETP.NE.AND UP1, UPT, UR6, 0x5, UPT ;  /* 0x000000050600788c */ /* 0x000fe4000bf25270 */
[----:B------:R-:W-:Y:S02]  /*4060*/  USEL UR8, URZ, 0x1, UP0 ;  /* 0x000000013f087887 */ /* 0x000fe40008000000 */
[----:B------:R-:W-:-:S02]  /*4070*/  USEL UR7, UR7, URZ, UP0 ;  /* 0x0000003f07077287 */ /* 0x000fc40008000000 */
[----:B------:R-:W-:Y:S02]  /*4080*/  USEL UR6, UR6, URZ, UP1 ;  /* 0x0000003f06067287 */ /* 0x000fe40008800000 */
[----:B------:R-:W-:Y:S01]  /*4090*/  LOP3.LUT R6, R6, UR8, RZ, 0x3c, !PT ;  /* 0x0000000806067c12 */ /* 0x000fe2000f8e3cff */
[----:B------:R-:W-:Y:S09]  /*40a0*/  @P1 BRA `(.L_x_25) ;  /* 0xffffffe800141947 */ /* 0x000ff2000383ffff */
.L_x_18:
[----:B------:R-:W2:Y:S02]  /*40b0*/  LDC R3, c[0x0][0x28c] ;  /* 0x0000a300ff037b82 */ /* 0x000ea40000000800 */
[----:B--2---:R-:W-:-:S13]  /*40c0*/  ISETP.GE.AND P1, PT, R3, 0x1, PT ;  /* 0x000000010300780c */ /* 0x004fda0003f26270 */
[----:B------:R-:W-:Y:S05]  /*40d0*/  @!P1 BRA `(.L_x_26) ;  /* 0x0000000000349947 */ /* 0x000fea0003800000 */
[----:B------:R-:W-:Y:S05]  /*40e0*/  @!P0 BRA `(.L_x_27) ;  /* 0x0000000000048947 */ /* 0x000fea0003800000 */
[----:B------:R-:W-:Y:S01]  /*40f0*/  BPT.TRAP 0x1 ;  /* 0x000000040000795c */ /* 0x000fe20000300000 */
.L_x_27:
[----:B------:R-:W-:Y:S01]  /*4100*/  VIADD R0, R0, UR37 ;  /* 0x0000002500007c36 */ /* 0x000fe20008000000 */
[----:B------:R-:W-:-:S03]  /*4110*/  ISETP.GT.U32.AND P0, PT, R19, 0x1, PT ;  /* 0x000000011300780c */ /* 0x000fc60003f04070 */
[----:B01----:R-:W-:-:S05]  /*4120*/  IMAD.WIDE.U32 R4, R0, -0x33333333, RZ ;  /* 0xcccccccd00047825 */ /* 0x003fca00078e00ff */
[----:B------:R-:W-:-:S05]  /*4130*/  SHF.R.U32.HI R5, RZ, 0x2, R5 ;  /* 0x00000002ff057819 */ /* 0x000fca0000011605 */
[----:B------:R-:W-:-:S05]  /*4140*/  IMAD R0, R5, -0x5, R0 ;  /* 0xfffffffb05007824 */ /* 0x000fca00078e0200 */
[----:B------:R-:W-:-:S05]  /*4150*/  LEA R0, R0, UR39, 0x3 ;  /* 0x0000002700007c11 */ /* 0x000fca000f8e18ff */
[----:B------:R-:W-:-:S05]  /*4160*/  VIADD R0, R0, 0x28 ;  /* 0x0000002800007836 */ /* 0x000fca0000000000 */
[----:B------:R-:W-:-:S04]  /*4170*/  PRMT R0, RZ, 0x654, R0 ;  /* 0x00000654ff007816 */ /* 0x000fc80000000000 */
[----:B------:R2:W-:Y:S01]  /*4180*/  SYNCS.ARRIVE.TRANS64.RED.A1T0 RZ, [R0+URZ], RZ ;  /* 0x000000ff00ff79a7 */ /* 0x0005e2000810043f */
[----:B------:R-:W-:Y:S05]  /*4190*/  @P0 BRA `(.L_x_26) ;  /* 0x0000000000040947 */ /* 0x000fea0003800000 */
[----:B------:R-:W-:Y:S01]  /*41a0*/  BPT.TRAP 0x1 ;  /* 0x000000040000795c */ /* 0x000fe20000300000 */
.L_x_26:
[----:B01----:R-:W0:Y:S01]  /*41b0*/  LDC R5, c[0x0][0x288] ;  /* 0x0000a200ff057b82 */ /* 0x003e220000000800 */
[----:B--2---:R-:W-:Y:S01]  /*41c0*/  LOP3.LUT R0, R22, 0x1, RZ, 0xc0, !PT ;  /* 0x0000000116007812 */ /* 0x004fe200078ec0ff */
[----:B------:R-:W-:Y:S01]  /*41d0*/  IMAD R139, R139, 0x70, RZ ;  /* 0x000000708b8b7824 */ /* 0x000fe200078e02ff */
[----:B------:R-:W-:Y:S01]  /*41e0*/  SHF.R.U32.HI R3, RZ, 0x2, R18 ;  /* 0x00000002ff037819 */ /* 0x000fe20000011612 */
[----:B------:R-:W-:Y:S01]  /*41f0*/  UIADD3 UR37, UR38, UR37, URZ ;  /* 0x0000002526257290 */ /* 0x000fe2000fffe03f */
[----:B------:R-:W-:Y:S01]  /*4200*/  LOP3.LUT R4, R18, 0x60, RZ, 0xc0, !PT ;  /* 0x0000006012047812 */ /* 0x000fe200078ec0ff */
[----:B------:R-:W-:Y:S01]  /*4210*/  IMAD.SHL.U32 R20, R0, 0x40, RZ ;  /* 0x0000004000147824 */ /* 0x000fe200078e00ff */
[----:B------:R-:W-:Y:S01]  /*4220*/  LOP3.LUT R3, R3, 0x7, RZ, 0xc0, !PT ;  /* 0x0000000703037812 */ /* 0x000fe200078ec0ff */
[----:B------:R-:W-:Y:S01]  /*4230*/  IMAD R6, R136, 0xc0, RZ ;  /* 0x000000c088067824 */ /* 0x000fe200078e02ff */
[----:B------:R-:W-:Y:S01]  /*4240*/  SHF.R.U32.HI R4, RZ, 0x1, R4 ;  /* 0x00000001ff047819 */ /* 0x000fe20000011604 */
[----:B------:R-:W-:Y:S01]  /*4250*/  UISETP.GT.U32.AND UP0, UPT, UR37, 0x4, UPT ;  /* 0x000000042500788c */ /* 0x000fe2000bf04070 */
[--C-:B------:R-:W-:Y:S01]  /*4260*/  LOP3.LUT R20, R20, 0x40, R3.reuse, 0xe2, !PT ;  /* 0x0000004014147812 */ /* 0x100fe200078ee203 */
[----:B------:R-:W-:Y:S01]  /*4270*/  IMAD.SHL.U32 R10, R18, 0x2, RZ ;  /* 0x00000002120a7824 */ /* 0x000fe200078e00ff */
[-C--:B------:R-:W-:Y:S01]  /*4280*/  IADD3 R3, RZ, -R4.reuse, -R3 ;  /* 0x80000004ff037210 */ /* 0x080fe20007ffe803 */
[----:B------:R-:W-:Y:S01]  /*4290*/  ULDC UR7, c[0x0][0x284] ;  /* 0x0000a10000077ab9 */ /* 0x000fe20000000800 */
[----:B------:R-:W-:Y:S01]  /*42a0*/  UISETP.LT.U32.AND UP0, UPT, UR38, 0x5, UP0 ;  /* 0x000000052600788c */ /* 0x000fe20008701070 */
[----:B------:R-:W-:Y:S01]  /*42b0*/  SHF.R.S32.HI R9, RZ, 0x1f, R23 ;  /* 0x0000001fff097819 */ /* 0x000fe20000011417 */
[----:B------:R-:W-:Y:S01]  /*42c0*/  UISETP.GE.U32.AND UP1, UPT, UR38, 0x5, UPT ;  /* 0x000000052600788c */ /* 0x000fe2000bf26070 */
[----:B------:R-:W-:Y:S01]  /*42d0*/  IMAD R3, R0, -0x40, R3 ;  /* 0xffffffc000037824 */ /* 0x000fe200078e0203 */
[----:B------:R-:W-:Y:S01]  /*42e0*/  LOP3.LUT R0, R18, 0x3, RZ, 0xc0, !PT ;  /* 0x0000000312007812 */ /* 0x000fe200078ec0ff */
[----:B------:R-:W-:Y:S01]  /*42f0*/  UIMAD.WIDE.U32 UR4, UR37, -0x33333333, URZ ;  /* 0xcccccccd250478a5 */ /* 0x000fe2000f8e003f */
[C---:B------:R-:W-:Y:S01]  /*4300*/  LOP3.LUT R10, R139.reuse, 0x6, R10, 0xf8, !PT ;  /* 0x000000068b0a7812 */ /* 0x040fe200078ef80a */
[----:B------:R-:W-:Y:S01]  /*4310*/  USEL UR6, URZ, 0x1, !UP0 ;  /* 0x000000013f067887 */ /* 0x000fe2000c000000 */
[----:B------:R-:W-:Y:S01]  /*4320*/  LOP3.LUT R20, R20, R4, RZ, 0xfc, !PT ;  /* 0x0000000414147212 */ /* 0x000fe200078efcff */
[----:B------:R-:W-:Y:S01]  /*4330*/  ULDC.64 UR8, c[0x0][0x5d0] ;  /* 0x0001740000087ab9 */ /* 0x000fe20000000a00 */
[----:B0-----:R-:W-:Y:S01]  /*4340*/  ISETP.GE.AND P0, PT, R139, R5, PT ;  /* 0x000000058b00720c */ /* 0x001fe20003f06270 */
[----:B------:R-:W-:Y:S01]  /*4350*/  IMAD R8, R0, -0x2, R5 ;  /* 0xfffffffe00087824 */ /* 0x000fe200078e0205 */
[----:B------:R-:W-:Y:S01]  /*4360*/  SHF.R.S32.HI R11, RZ, 0x1f, R10 ;  /* 0x0000001fff0b7819 */ /* 0x000fe2000001140a */
[----:B------:R-:W-:Y:S01]  /*4370*/  IMAD R0, R9, UR8, RZ ;  /* 0x0000000809007c24 */ /* 0x000fe2000f8e02ff */
[C---:B------:R-:W-:Y:S01]  /*4380*/  ISETP.GE.OR P0, PT, R6.reuse, UR7, P0 ;  /* 0x0000000706007c0c */ /* 0x040fe20008706670 */
[----:B------:R-:W-:Y:S01]  /*4390*/  USHF.R.U32.HI UR4, URZ, 0x2, UR5 ;  /* 0x000000023f047899 */ /* 0x000fe20008011605 */
[----:B------:R-:W-:Y:S01]  /*43a0*/  IMAD.MOV.U32 R21, RZ, RZ, RZ ;  /* 0x000000ffff157224 */ /* 0x000fe200078e00ff */
[----:B------:R-:W-:Y:S01]  /*43b0*/  ULOP3.LUT UR36, UR36, UR6, URZ, 0x3c, !UPT ;  /* 0x0000000624247292 */ /* 0x000fe2000f8e3c3f */
[C---:B------:R-:W-:Y:S01]  /*43c0*/  IMAD R7, R23.reuse, UR9, R0 ;  /* 0x0000000917077c24 */ /* 0x040fe2000f8e0200 */
[----:B------:R-:W-:Y:S01]  /*43d0*/  UIMAD UR37, UR4, -0x5, UR37 ;  /* 0xfffffffb042578a4 */ /* 0x000fe2000f8e0225 */
[----:B------:R-:W-:Y:S01]  /*43e0*/  IMAD.WIDE.U32 R4, R23, UR8, R10 ;  /* 0x0000000817047c25 */ /* 0x000fe2000f8e000a */
[----:B------:R-:W-:Y:S01]  /*43f0*/  IADD3 R0, -R6, UR7, R3 ;  /* 0x0000000706007c10 */ /* 0x000fe2000fffe103 */
[----:B------:R-:W-:-:S02]  /*4400*/  @UP1 ULOP3.LUT UR36, UR36, 0x1, UR4, 0x78, !UPT ;  /* 0x0000000124241892 */ /* 0x000fc4000f8e7804 */
[----:B------:R-:W-:-:S04]  /*4410*/  IMAD.WIDE R20, R136, 0xc0, R20 ;  /* 0x000000c088147825 */ /* 0x000fc800078e0214 */
[----:B------:R-:W-:Y:S02]  /*4420*/  IMAD.IADD R7, R5, 0x1, R7 ;  /* 0x0000000105077824 */ /* 0x000fe400078e0207 */
[----:B------:R-:W-:Y:S02]  /*4430*/  IMAD.IADD R3, R8, 0x1, -R139 ;  /* 0x0000000108037824 */ /* 0x000fe400078e0a8b */
[----:B------:R-:W-:Y:S02]  /*4440*/  IMAD.MOV.U32 R136, RZ, RZ, -0x1 ;  /* 0xffffffffff887424 */ /* 0x000fe400078e00ff */
[----:B------:R-:W-:Y:S01]  /*4450*/  IMAD.MOV.U32 R6, RZ, RZ, R4 ;  /* 0x000000ffff067224 */ /* 0x000fe200078e0004 */
[----:B------:R-:W-:Y:S06]  /*4460*/  @P0 BRA `(.L_x_28) ;  /* 0x0000006c003c0947 */ /* 0x000fec0003800000 */
[----:B------:R-:W0:Y:S01]  /*4470*/  LDC.64 R4, c[0x0][0x5c8] ;  /* 0x00017200ff047b82 */ /* 0x000e220000000a00 */
[----:B-----5:R-:W-:Y:S01]  /*4480*/  FSETP.NEU.AND P2, PT, R138, RZ, PT ;  /* 0x000000ff8a00720b */ /* 0x020fe20003f4d000 */
[----:B------:R-:W-:Y:S01]  /*4490*/  BSSY B0, `(.L_x_28) ;  /* 0x00006cc000007945 */ /* 0x000fe20003800000 */
[----:B------:R-:W-:-:S04]  /*44a0*/  ISETP.GT.AND P0, PT, R3, RZ, PT ;  /* 0x000000ff0300720c */ /* 0x000fc80003f04270 */
[----:B------:R-:W-:Y:S01]  /*44b0*/  ISETP.GT.AND P1, PT, R0, RZ, P0 ;  /* 0x000000ff0000720c */ /* 0x000fe20000724270 */
[-C--:B0-----:R-:W-:Y:S02]  /*44c0*/  IMAD R8, R21, R4.reuse, RZ ;  /* 0x0000000415087224 */ /* 0x081fe400078e02ff */
[----:B------:R-:W-:-:S04]  /*44d0*/  IMAD.WIDE.U32 R144, R20, R4, R6 ;  /* 0x0000000414907225 */ /* 0x000fc800078e0006 */
[----:B------:R-:W-:-:S04]  /*44e0*/  IMAD R7, R20, R5, R8 ;  /* 0x0000000514077224 */ /* 0x000fc800078e0208 */
[----:B------:R-:W-:Y:S01]  /*44f0*/  IMAD.IADD R153, R145, 0x1, R7 ;  /* 0x0000000191997824 */ /* 0x000fe200078e0207 */
[----:B------:R-:W-:Y:S06]  /*4500*/  @!P2 BRA `(.L_x_29) ;  /* 0x0000004c0048a947 */ /* 0x000fec0003800000 */
[----:B------:R-:W0:Y:S01]  /*4510*/  LDC.64 R140, c[0x0][0x5b8] ;  /* 0x00016e00ff8c7b82 */ /* 0x000e220000000a00 */
[----:B------:R-:W-:-:S07]  /*4520*/  ULDC.64 UR4, c[0x0][0x5c0] ;  /* 0x0001700000047ab9 */ /* 0x000fce0000000a00 */
[----:B------:R-:W1:Y:S08]  /*4530*/  LDC.64 R142, c[0x0][0x5b0] ;  /* 0x00016c00ff8e7b82 */ /* 0x000e700000000a00 */
[----:B------:R-:W2:Y:S01]  /*4540*/  LDC.64 R12, c[0x0][0x5a8] ;  /* 0x00016a00ff0c7b82 */ /* 0x000ea20000000a00 */
[-C--:B0-----:R-:W-:Y:S02]  /*4550*/  IMAD R6, R9, R140.reuse, RZ ;  /* 0x0000008c09067224 */ /* 0x081fe400078e02ff */
[----:B------:R-:W-:-:S04]  /*4560*/  IMAD.WIDE.U32 R146, R23, R140, R10 ;  /* 0x0000008c17927225 */ /* 0x000fc800078e000a */
[----:B------:R-:W-:Y:S02]  /*4570*/  IMAD R141, R23, R141, R6 ;  /* 0x0000008d178d7224 */ /* 0x000fe400078e0206 */
[-C--:B-1----:R-:W-:Y:S02]  /*4580*/  IMAD R139, R21, R142.reuse, RZ ;  /* 0x0000008e158b7224 */ /* 0x082fe400078e02ff */
[----:B------:R-:W-:Y:S02]  /*4590*/  IMAD.IADD R149, R147, 0x1, R141 ;  /* 0x0000000193957824 */ /* 0x000fe400078e028d */
[----:B------:R-:W-:Y:S02]  /*45a0*/  IMAD.MOV.U32 R148, RZ, RZ, R146 ;  /* 0x000000ffff947224 */ /* 0x000fe400078e0092 */
[C---:B------:R-:W-:Y:S02]  /*45b0*/  IMAD R139, R20.reuse, R143, R139 ;  /* 0x0000008f148b7224 */ /* 0x040fe400078e028b */
[----:B------:R-:W-:-:S04]  /*45c0*/  IMAD.WIDE.U32 R6, R20, R142, R148 ;  /* 0x0000008e14067225 */ /* 0x000fc800078e0094 */
[----:B------:R-:W-:Y:S01]  /*45d0*/  IMAD.IADD R7, R7, 0x1, R139 ;  /* 0x0000000107077824 */ /* 0x000fe200078e028b */
[----:B--2---:R-:W-:-:S04]  /*45e0*/  LEA R8, P2, R6, R12, 0x1 ;  /* 0x0000000c06087211 */ /* 0x004fc800078408ff */
[----:B------:R-:W-:-:S05]  /*45f0*/  LEA.HI.X R9, R6, R13, R7, 0x1, P2 ;  /* 0x0000000d06097211 */ /* 0x000fca00010f0c07 */
[----:B------:R0:W2:Y:S01]  /*4600*/  @P1 LDG.E.LTC128B.U16 R151, desc[UR40][R8.64] ;  /* 0x0000002808971981 */ /* 0x0000a2000c1e1520 */
[----:B------:R-:W-:Y:S01]  /*4610*/  LEA R6, P2, R144, UR4, 0x1 ;  /* 0x0000000490067c11 */ /* 0x000fe2000f8408ff */
[----:B------:R-:W-:Y:S01]  /*4620*/  IMAD.WIDE.U32 R14, R20, R142, R10 ;  /* 0x0000008e140e7225 */ /* 0x000fe200078e000a */
[----:B------:R-:W-:Y:S01]  /*4630*/  ISETP.GT.AND P3, PT, R3, 0x1, PT ;  /* 0x000000010300780c */ /* 0x000fe20003f64270 */
[----:B------:R-:W-:Y:S01]  /*4640*/  BSSY B1, `(.L_x_30) ;  /* 0x0000011000017945 */ /* 0x000fe20003800000 */
[----:B------:R-:W-:Y:S01]  /*4650*/  SHF.L.U64.HI R145, R142, 0x3, R143 ;  /* 0x000000038e917819 */ /* 0x000fe2000001028f */
[----:B------:R-:W-:Y:S02]  /*4660*/  IMAD.IADD R15, R139, 0x1, R15 ;  /* 0x000000018b0f7824 */ /* 0x000fe400078e020f */
[----:B------:R-:W-:-:S04]  /*4670*/  IMAD.WIDE.U32 R14, R23, R140, R14 ;  /* 0x0000008c170e7225 */ /* 0x000fc800078e000e */
[----:B0-----:R-:W-:Y:S01]  /*4680*/  IMAD.IADD R9, R141, 0x1, R15 ;  /* 0x000000018d097824 */ /* 0x001fe200078e020f */
[----:B------:R-:W-:-:S04]  /*4690*/  LEA R8, P4, R14, R12, 0x1 ;  /* 0x0000000c0e087211 */ /* 0x000fc800078808ff */
[----:B------:R-:W-:Y:S01]  /*46a0*/  LEA.HI.X R9, R14, R13, R9, 0x1, P4 ;  /* 0x0000000d0e097211 */ /* 0x000fe200020f0c09 */
[----:B--2---:R-:W-:-:S04]  /*46b0*/  IMAD.U32 R7, R151, 0x10000, RZ ;  /* 0x0001000097077824 */ /* 0x004fc800078e00ff */
[----:B------:R-:W-:-:S04]  /*46c0*/  FMUL R7, R7, R138 ;  /* 0x0000008a07077220 */ /* 0x000fc80000400000 */
[----:B------:R-:W-:Y:S01]  /*46d0*/  FFMA R128, R128, R137, R7 ;  /* 0x0000008980807223 */ /* 0x000fe20000000007 */
[----:B------:R-:W-:Y:S01]  /*46e0*/  LEA.HI.X R7, R144, UR5, R153, 0x1, P2 ;  /* 0x0000000590077c11 */ /* 0x000fe200090f0c99 */
[----:B------:R-:W-:Y:S01]  /*46f0*/  IMAD.SHL.U32 R144, R142, 0x8, RZ ;  /* 0x000000088e907824 */ /* 0x000fe200078e00ff */
[----:B------:R-:W-:Y:S02]  /*4700*/  ISETP.GT.AND P2, PT, R0, RZ, P3 ;  /* 0x000000ff0000720c */ /* 0x000fe40001f44270 */
[----:B------:R-:W-:-:S05]  /*4710*/  F2FP.BF16.F32.PACK_AB R128, RZ, R128 ;  /* 0x00000080ff80723e */ /* 0x000fca00000010ff */
[----:B------:R0:W-:Y:S06]  /*4720*/  @P1 STG.E.U16 desc[UR40][R6.64], R128 ;  /* 0x0000008006001986 */ /* 0x0001ec000c101528 */
[----:B------:R-:W-:Y:S05]  /*4730*/  @!P2 BRA `(.L_x_31) ;  /* 0x000000000004a947 */ /* 0x000fea0003800000 */
[----:B------:R1:W5:Y:S02]  /*4740*/  LDG.E.LTC128B.U16 R151, desc[UR40][R8.64+0x2] ;  /* 0x0000022808977981 */ /* 0x000364000c1e1520 */
.L_x_31:
[----:B------:R-:W-:Y:S05]  /*4750*/  BSYNC B1 ;  /* 0x0000000000017941 */ /* 0x000fea0003800000 */
.L_x_30:
[C---:B-----5:R-:W-:Y:S01]  /*4760*/  IMAD.U32 R15, R151.reuse, 0x10000, RZ ;  /* 0x00010000970f7824 */ /* 0x060fe200078e00ff */
[----:B------:R-:W-:Y:S01]  /*4770*/  ISETP.GT.AND P1, PT, R0, 0x8, P0 ;  /* 0x000000080000780c */ /* 0x000fe20000724270 */
[----:B------:R-:W-:Y:S01]  /*4780*/  IMAD.WIDE.U32 R156, R20, R142, R144 ;  /* 0x0000008e149c7225 */ /* 0x000fe200078e0090 */
[----:B------:R-:W-:-:S03]  /*4790*/  PRMT R152, R151, 0x7610, R152 ;  /* 0x0000761097987816 */ /* 0x000fc60000000098 */
[----:B------:R-:W-:Y:S01]  /*47a0*/  FMUL R14, R15, R138 ;  /* 0x0000008a0f0e7220 */ /* 0x000fe20000400000 */
[----:B------:R-:W-:Y:S01]  /*47b0*/  IMAD.IADD R159, R139, 0x1, R157 ;  /* 0x000000018b9f7824 */ /* 0x000fe200078e029d */
[----:B------:R-:W-:Y:S02]  /*47c0*/  IADD3 R15, P4, R146, R156, RZ ;  /* 0x0000009c920f7210 */ /* 0x000fe40007f9e0ff */
[----:B------:R-:W-:-:S03]  /*47d0*/  FFMA R129, R129, R137, R14 ;  /* 0x0000008981817223 */ /* 0x000fc6000000000e */
[----:B0-----:R-:W-:Y:S02]  /*47e0*/  IMAD.X R128, R159, 0x1, R149, P4 ;  /* 0x000000019f807824 */ /* 0x001fe400020e0695 */
[----:B------:R-:W-:Y:S02]  /*47f0*/  F2FP.BF16.F32.PACK_AB R129, RZ, R129 ;  /* 0x00000081ff81723e */ /* 0x000fe400000010ff */
[----:B------:R-:W-:Y:S02]  /*4800*/  LEA R14, P4, R15, R12, 0x1 ;  /* 0x0000000c0f0e7211 */ /* 0x000fe400078808ff */
[----:B------:R-:W-:Y:S02]  /*4810*/  PRMT R155, R129, 0x7610, R155 ;  /* 0x00007610819b7816 */ /* 0x000fe4000000009b */
[----:B------:R-:W-:-:S03]  /*4820*/  LEA.HI.X R15, R15, R13, R128, 0x1, P4 ;  /* 0x0000000d0f0f7211 */ /* 0x000fc600020f0c80 */
[----:B------:R0:W-:Y:S04]  /*4830*/  @P2 STG.E.U16 desc[UR40][R6.64+0x2], R155 ;  /* 0x0000029b06002986 */ /* 0x0001e8000c101528 */
[----:B------:R2:W3:Y:S01]  /*4840*/  @P1 LDG.E.LTC128B.U16 R152, desc[UR40][R14.64] ;  /* 0x000000280e981981 */ /* 0x0004e2000c1e1520 */
[----:B------:R-:W-:Y:S01]  /*4850*/  IADD3 R154, P2, R10, R156, RZ ;  /* 0x0000009c0a9a7210 */ /* 0x000fe20007f5e0ff */
[C---:B------:R-:W-:Y:S01]  /*4860*/  IMAD.SHL.U32 R151, R4.reuse, 0x10, RZ ;  /* 0x0000001004977824 */ /* 0x040fe200078e00ff */
[----:B------:R-:W-:Y:S01]  /*4870*/  SHF.L.U64.HI R153, R4, 0x4, R5 ;  /* 0x0000000404997819 */ /* 0x000fe20000010205 */
[----:B------:R-:W-:Y:S03]  /*4880*/  BSSY B1, `(.L_x_32) ;  /* 0x0000010000017945 */ /* 0x000fe60003800000 */
[----:B------:R-:W-:Y:S01]  /*4890*/  IADD3 R128, P4, R151, R6, RZ ;  /* 0x0000000697807210 */ /* 0x000fe20007f9e0ff */
[----:B0-----:R-:W-:Y:S01]  /*48a0*/  IMAD.X R155, R11, 0x1, R159, P2 ;  /* 0x000000010b9b7824 */ /* 0x001fe200010e069f */
[----:B------:R-:W-:Y:S01]  /*48b0*/  ISETP.GT.AND P2, PT, R0, 0x8, P3 ;  /* 0x000000080000780c */ /* 0x000fe20001f44270 */
[----:B------:R-:W-:-:S03]  /*48c0*/  IMAD.WIDE.U32 R154, R23, R140, R154 ;  /* 0x0000008c179a7225 */ /* 0x000fc600078e009a */
[----:B--2---:R-:W-:Y:S01]  /*48d0*/  LEA R14, P5, R154, R12, 0x1 ;  /* 0x0000000c9a0e7211 */ /* 0x004fe200078a08ff */
[----:B---3--:R-:W-:-:S04]  /*48e0*/  IMAD.U32 R129, R152, 0x10000, RZ ;  /* 0x0001000098817824 */ /* 0x008fc800078e00ff */
[----:B------:R-:W-:-:S04]  /*48f0*/  FMUL R129, R129, R138 ;  /* 0x0000008a81817220 */ /* 0x000fc80000400000 */
[----:B------:R-:W-:Y:S01]  /*4900*/  FFMA R129, R130, R137, R129 ;  /* 0x0000008982817223 */ /* 0x000fe20000000081 */
[----:B------:R-:W-:-:S04]  /*4910*/  IMAD.IADD R130, R141, 0x1, R155 ;  /* 0x000000018d827824 */ /* 0x000fc800078e029b */
[----:B------:R-:W-:Y:S01]  /*4920*/  F2FP.BF16.F32.PACK_AB R155, RZ, R129 ;  /* 0x00000081ff9b723e */ /* 0x000fe200000010ff */
[----:B------:R-:W-:Y:S01]  /*4930*/  IMAD.X R129, R153, 0x1, R7, P4 ;  /* 0x0000000199817824 */ /* 0x000fe200020e0607 */
[----:B------:R-:W-:-:S04]  /*4940*/  LEA.HI.X R15, R154, R13, R130, 0x1, P5 ;  /* 0x0000000d9a0f7211 */ /* 0x000fc800028f0c82 */
[----:B------:R0:W-:Y:S01]  /*4950*/  @P1 STG.E.U16 desc[UR40][R128.64], R155 ;  /* 0x0000009b80001986 */ /* 0x0001e2000c101528 */
[----:B------:R-:W-:Y:S05]  /*4960*/  @!P2 BRA `(.L_x_33) ;  /* 0x000000000004a947 */ /* 0x000fea0003800000 */
[----:B------:R2:W5:Y:S02]  /*4970*/  LDG.E.LTC128B.U16 R152, desc[UR40][R14.64+0x2] ;  /* 0x000002280e987981 */ /* 0x000564000c1e1520 */
.L_x_33:
[----:B------:R-:W-:Y:S05]  /*4980*/  BSYNC B1 ;  /* 0x0000000000017941 */ /* 0x000fea0003800000 */
.L_x_32:
[----:B0----5:R-:W-:Y:S01]  /*4990*/  IMAD.U32 R155, R152, 0x10000, RZ ;  /* 0x00010000989b7824 */ /* 0x021fe200078e00ff */
[----:B------:R-:W-:Y:S01]  /*49a0*/  ISETP.GT.AND P1, PT, R3, 0x8, PT ;  /* 0x000000080300780c */ /* 0x000fe20003f24270 */
[----:B------:R-:W-:Y:S01]  /*49b0*/  BSSY B1, `(.L_x_34) ;  /* 0x000000c000017945 */ /* 0x000fe20003800000 */
[----:B------:R-:W-:Y:S02]  /*49c0*/  IMAD R157, R143, 0x78, RZ ;  /* 0x000000788f9d7824 */ /* 0x000fe400078e02ff */
[----:B------:R-:W-:Y:S01]  /*49d0*/  FMUL R130, R155, R138 ;  /* 0x0000008a9b827220 */ /* 0x000fe20000400000 */
[----:B------:R-:W-:-:S03]  /*49e0*/  ISETP.GT.AND P4, PT, R0, RZ, P1 ;  /* 0x000000ff0000720c */ /* 0x000fc60000f84270 */
[----:B------:R-:W-:Y:S01]  /*49f0*/  FFMA R130, R131, R137, R130 ;  /* 0x0000008983827223 */ /* 0x000fe20000000082 */
[----:B------:R-:W-:-:S04]  /*4a00*/  IMAD.MOV.U32 R131, RZ, RZ, R159 ;  /* 0x000000ffff837224 */ /* 0x000fc800078e009f */
[----:B------:R-:W-:-:S04]  /*4a10*/  F2FP.BF16.F32.PACK_AB R130, RZ, R130 ;  /* 0x00000082ff82723e */ /* 0x000fc800000010ff */
[----:B------:R-:W-:Y:S01]  /*4a20*/  PRMT R154, R130, 0x7610, R154 ;  /* 0x00007610829a7816 */ /* 0x000fe2000000009a */
[----:B------:R-:W-:-:S04]  /*4a30*/  IMAD.MOV.U32 R130, RZ, RZ, R156 ;  /* 0x000000ffff827224 */ /* 0x000fc800078e009c */
[----:B------:R0:W-:Y:S01]  /*4a40*/  @P2 STG.E.U16 desc[UR40][R128.64+0x2], R154 ;  /* 0x0000029a80002986 */ /* 0x0001e2000c101528 */
[----:B------:R-:W-:Y:S05]  /*4a50*/  @!P4 BRA `(.L_x_35) ;  /* 0x000000000004c947 */ /* 0x000fea0003800000 */
[----:B------:R3:W5:Y:S02]  /*4a60*/  LDG.E.LTC128B.U16 R152, desc[UR40][R8.64+0x10] ;  /* 0x0000102808987981 */ /* 0x000764000c1e1520 */
.L_x_35:
[----:B------:R-:W-:Y:S05]  /*4a70*/  BSYNC B1 ;  /* 0x0000000000017941 */ /* 0x000fea0003800000 */
.L_x_34:
[----:B-----5:R-:W-:Y:S01]  /*4a80*/  IMAD.U32 R143, R152, 0x10000, RZ ;  /* 0x00010000988f7824 */ /* 0x020fe200078e00ff */
[----:B------:R-:W-:Y:S01]  /*4a90*/  BSSY B1, `(.L_x_36) ;  /* 0x000000d000017945 */ /* 0x000fe20003800000 */
[----:B------:R-:W-:-:S04]  /*4aa0*/  IMAD.WIDE.U32 R130, R142, 0x78, R130 ;  /* 0x000000788e827825 */ /* 0x000fc800078e0082 */
[----:B------:R-:W-:Y:S01]  /*4ab0*/  FMUL R143, R143, R138 ;  /* 0x0000008a8f8f7220 */ /* 0x000fe20000400000 */
[----:B------:R-:W-:Y:S01]  /*4ac0*/  IMAD.IADD R159, R131, 0x1, R157 ;  /* 0x00000001839f7824 */ /* 0x000fe200078e029d */
[----:B0-----:R-:W-:Y:S02]  /*4ad0*/  IADD3 R154, P2, P5, R146, R130, R144 ;  /* 0x00000082929a7210 */ /* 0x001fe40007d5e090 */
[----:B------:R-:W-:Y:S02]  /*4ae0*/  FFMA R143, R132, R137, R143 ;  /* 0x00000089848f7223 */ /* 0x000fe4000000008f */
[----:B------:R-:W-:-:S03]  /*4af0*/  IADD3.X R155, R149, R159, R145, P2, P5 ;  /* 0x0000009f959b7210 */ /* 0x000fc600017ea491 */
[----:B------:R-:W-:Y:S02]  /*4b00*/  F2FP.BF16.F32.PACK_AB R143, RZ, R143 ;  /* 0x0000008fff8f723e */ /* 0x000fe400000010ff */
[----:B------:R-:W-:-:S03]  /*4b10*/  ISETP.GT.AND P2, PT, R3, 0x9, PT ;  /* 0x000000090300780c */ /* 0x000fc60003f44270 */
[----:B------:R0:W-:Y:S01]  /*4b20*/  @P4 STG.E.U16 desc[UR40][R6.64+0x10], R143 ;  /* 0x0000108f06004986 */ /* 0x0001e2000c101528 */
[----:B------:R-:W-:-:S13]  /*4b30*/  ISETP.GT.AND P5, PT, R0, RZ, P2 ;  /* 0x000000ff0000720c */ /* 0x000fda00017a4270 */
[----:B0-----:R-:W-:Y:S05]  /*4b40*/  @!P5 BRA `(.L_x_37) ;  /* 0x000000000004d947 */ /* 0x001fea0003800000 */
[----:B------:R0:W5:Y:S02]  /*4b50*/  LDG.E.LTC128B.U16 R152, desc[UR40][R8.64+0x12] ;  /* 0x0000122808987981 */ /* 0x000164000c1e1520 */
.L_x_37:
[----:B------:R-:W-:Y:S05]  /*4b60*/  BSYNC B1 ;  /* 0x0000000000017941 */ /* 0x000fea0003800000 */
.L_x_36:
[----:B-----5:R-:W-:Y:S01]  /*4b70*/  IMAD.U32 R143, R152, 0x10000, RZ ;  /* 0x00010000988f7824 */ /* 0x020fe200078e00ff */
[----:B------:R-:W-:Y:S01]  /*4b80*/  ISETP.GT.AND P4, PT, R0, 0x8, P1 ;  /* 0x000000080000780c */ /* 0x000fe20000f84270 */
[----:B------:R-:W-:Y:S02]  /*4b90*/  BSSY B1, `(.L_x_38) ;  /* 0x0000007000017945 */ /* 0x000fe40003800000 */
[----:B------:R-:W-:-:S04]  /*4ba0*/  FMUL R132, R143, R138 ;  /* 0x0000008a8f847220 */ /* 0x000fc80000400000 */
[----:B------:R-:W-:-:S05]  /*4bb0*/  FFMA R132, R133, R137, R132 ;  /* 0x0000008985847223 */ /* 0x000fca0000000084 */
[----:B------:R-:W-:-:S05]  /*4bc0*/  F2FP.BF16.F32.PACK_AB R132, RZ, R132 ;  /* 0x00000084ff84723e */ /* 0x000fca00000010ff */
[----:B------:R4:W-:Y:S01]  /*4bd0*/  @P5 STG.E.U16 desc[UR40][R6.64+0x12], R132 ;  /* 0x0000128406005986 */ /* 0x0009e2000c101528 */
[----:B------:R-:W-:Y:S05]  /*4be0*/  @!P4 BRA `(.L_x_39) ;  /* 0x000000000004c947 */ /* 0x000fea0003800000 */
[----:B------:R0:W5:Y:S02]  /*4bf0*/  LDG.E.LTC128B.U16 R152, desc[UR40][R14.64+0x10] ;  /* 0x000010280e987981 */ /* 0x000164000c1e1520 */
.L_x_39:
[----:B------:R-:W-:Y:S05]  /*4c00*/  BSYNC B1 ;  /* 0x0000000000017941 */ /* 0x000fea0003800000 */
.L_x_38:
        /* <DEDUP_REMOVED lines=9> */
.L_x_41:
[----:B------:R-:W-:Y:S05]  /*4ca0*/  BSYNC B1 ;  /* 0x0000000000017941 */ /* 0x000fea0003800000 */
.L_x_40:
[----:B-----5:R-:W-:-:S04]  /*4cb0*/  IMAD.U32 R131, R152, 0x10000, RZ ;  /* 0x0001000098837824 */ /* 0x020fc800078e00ff */
[----:B----4-:R-:W-:Y:S01]  /*4cc0*/  FMUL R132, R131, R138 ;  /* 0x0000008a83847220 */ /* 0x010fe20000400000 */
[----:B------:R-:W-:-:S03]  /*4cd0*/  IADD3 R131, P4, R146, R130, RZ ;  /* 0x0000008292837210 */ /* 0x000fc60007f9e0ff */
[----:B------:R-:W-:Y:S02]  /*4ce0*/  FFMA R132, R135, R137, R132 ;  /* 0x0000008987847223 */ /* 0x000fe40000000084 */
[----:B------:R-:W-:Y:S01]  /*4cf0*/  IMAD.X R148, R159, 0x1, R149, P4 ;  /* 0x000000019f947824 */ /* 0x000fe200020e0695 */
[C---:B------:R-:W-:Y:S02]  /*4d00*/  LEA R130, P4, R131.reuse, R12, 0x1 ;  /* 0x0000000c83827211 */ /* 0x040fe400078808ff */
[----:B------:R-:W-:Y:S02]  /*4d10*/  F2FP.BF16.F32.PACK_AB R132, RZ, R132 ;  /* 0x00000084ff84723e */ /* 0x000fe400000010ff */
[----:B------:R-:W-:Y:S02]  /*4d20*/  LEA.HI.X R131, R131, R13, R148, 0x1, P4 ;  /* 0x0000000d83837211 */ /* 0x000fe400020f0c94 */
[----:B0-----:R-:W-:-:S05]  /*4d30*/  PRMT R133, R132, 0x7610, R133 ;  /* 0x0000761084857816 */ /* 0x001fca0000000085 */
[----:B------:R0:W-:Y:S01]  /*4d40*/  @P5 STG.E.U16 desc[UR40][R128.64+0x12], R133 ;  /* 0x0000128580005986 */ /* 0x0001e2000c101528 */
[----:B------:R-:W-:-:S13]  /*4d50*/  ISETP.GT.AND P5, PT, R0, 0x80, P0 ;  /* 0x000000800000780c */ /* 0x000fda00007a4270 */
[----:B------:R4:W2:Y:S01]  /*4d60*/  @P5 LDG.E.LTC128B.U16 R152, desc[UR40][R130.64] ;  /* 0x0000002882985981 */ /* 0x0008a2000c1e1520 */
[----:B------:R-:W-:Y:S01]  /*4d70*/  IMAD.WIDE.U32 R146, R142, 0x78, R144 ;  /* 0x000000788e927825 */ /* 0x000fe200078e0090 */
[----:B------:R-:W-:Y:S03]  /*4d80*/  BSSY B1, `(.L_x_42) ;  /* 0x0000016000017945 */ /* 0x000fe60003800000 */
[----:B------:R-:W-:Y:S02]  /*4d90*/  IMAD.IADD R149, R157, 0x1, R147 ;  /* 0x000000019d957824 */ /* 0x000fe400078e0293 */
[----:B------:R-:W-:Y:S02]  /*4da0*/  IMAD.MOV.U32 R148, RZ, RZ, R146 ;  /* 0x000000ffff947224 */ /* 0x000fe400078e0092 */
[----:B------:R-:W-:Y:S02]  /*4db0*/  IMAD R5, R5, 0xf0, RZ ;  /* 0x000000f005057824 */ /* 0x000fe400078e02ff */
[----:B0-----:R-:W-:-:S03]  /*4dc0*/  IMAD.WIDE.U32 R132, R20, R142, R148 ;  /* 0x0000008e14847225 */ /* 0x001fc600078e0094 */
[----:B------:R-:W-:-:S04]  /*4dd0*/  IADD3 R134, P4, R10, R132, RZ ;  /* 0x000000840a867210 */ /* 0x000fc80007f9e0ff */
[----:B------:R-:W-:-:S03]  /*4de0*/  IADD3.X R135, R11, R139, R133, P4, !PT ;  /* 0x0000008b0b877210 */ /* 0x000fc600027fe485 */
[----:B------:R-:W-:-:S04]  /*4df0*/  IMAD.WIDE.U32 R134, R23, R140, R134 ;  /* 0x0000008c17867225 */ /* 0x000fc800078e0086 */
[----:B----4-:R-:W-:Y:S01]  /*4e00*/  IMAD.IADD R131, R141, 0x1, R135 ;  /* 0x000000018d837824 */ /* 0x010fe200078e0287 */
[----:B------:R-:W-:-:S04]  /*4e10*/  LEA R130, P4, R134, R12, 0x1 ;  /* 0x0000000c86827211 */ /* 0x000fc800078808ff */
[----:B------:R-:W-:Y:S02]  /*4e20*/  LEA.HI.X R131, R134, R13, R131, 0x1, P4 ;  /* 0x0000000d86837211 */ /* 0x000fe400020f0c83 */
[----:B------:R-:W-:Y:S01]  /*4e30*/  ISETP.GT.AND P4, PT, R0, 0x80, P3 ;  /* 0x000000800000780c */ /* 0x000fe20001f84270 */
[----:B--2---:R-:W-:-:S04]  /*4e40*/  IMAD.U32 R133, R152, 0x10000, RZ ;  /* 0x0001000098857824 */ /* 0x004fc800078e00ff */
[----:B------:R-:W-:-:S04]  /*4e50*/  FMUL R133, R133, R138 ;  /* 0x0000008a85857220 */ /* 0x000fc80000400000 */
[----:B------:R-:W-:Y:S01]  /*4e60*/  FFMA R120, R120, R137, R133 ;  /* 0x0000008978787223 */ /* 0x000fe20000000085 */
[----:B------:R-:W-:-:S04]  /*4e70*/  IMAD.WIDE.U32 R132, R4, 0xf0, R128 ;  /* 0x000000f004847825 */ /* 0x000fc800078e0080 */
[----:B------:R-:W-:Y:S01]  /*4e80*/  F2FP.BF16.F32.PACK_AB R120, RZ, R120 ;  /* 0x00000078ff78723e */ /* 0x000fe200000010ff */
[----:B------:R-:W-:Y:S02]  /*4e90*/  IMAD.IADD R135, R133, 0x1, R5 ;  /* 0x0000000185877824 */ /* 0x000fe400078e0205 */
[----:B------:R-:W-:-:S05]  /*4ea0*/  @P5 IMAD.MOV.U32 R134, RZ, RZ, R132 ;  /* 0x000000ffff865224 */ /* 0x000fca00078e0084 */
[----:B------:R0:W-:Y:S01]  /*4eb0*/  @P5 STG.E.U16 desc[UR40][R134.64], R120 ;  /* 0x0000007886005986 */ /* 0x0001e2000c101528 */
[----:B------:R-:W-:Y:S05]  /*4ec0*/  @!P4 BRA `(.L_x_43) ;  /* 0x000000000004c947 */ /* 0x000fea0003800000 */
[----:B------:R2:W5:Y:S02]  /*4ed0*/  LDG.E.LTC128B.U16 R152, desc[UR40][R130.64+0x2] ;  /* 0x0000022882987981 */ /* 0x000564000c1e1520 */
.L_x_43:
[----:B------:R-:W-:Y:S05]  /*4ee0*/  BSYNC B1 ;  /* 0x0000000000017941 */ /* 0x000fea0003800000 */
.L_x_42:
[----:B-----5:R-:W-:Y:S01]  /*4ef0*/  IMAD.U32 R21, R152, 0x10000, RZ ;  /* 0x0001000098157824 */ /* 0x020fe200078e00ff */
[----:B------:R-:W-:Y:S01]  /*4f00*/  IADD3 R146, P5, R144, R146, RZ ;  /* 0x0000009290927210 */ /* 0x000fe20007fbe0ff */
[----:B------:R-:W-:Y:S01]  /*4f10*/  @P4 IMAD.MOV.U32 R144, RZ, RZ, R132 ;  /* 0x000000ffff904224 */ /* 0x000fe200078e0084 */
[----:B------:R-:W-:Y:S01]  /*4f20*/  ISETP.GT.AND P0, PT, R0, 0x88, P0 ;  /* 0x000000880000780c */ /* 0x000fe20000704270 */
[----:B0-----:R-:W-:Y:S01]  /*4f30*/  FMUL R120, R21, R138 ;  /* 0x0000008a15787220 */ /* 0x001fe20000400000 */
[----:B------:R-:W-:Y:S01]  /*4f40*/  BSSY B1, `(.L_x_44) ;  /* 0x000000d000017945 */ /* 0x000fe20003800000 */
[----:B------:R-:W-:Y:S02]  /*4f50*/  IMAD.X R147, R149, 0x1, R145, P5 ;  /* 0x0000000195937824 */ /* 0x000fe400028e0691 */
[----:B------:R-:W-:Y:S01]  /*4f60*/  FFMA R120, R121, R137, R120 ;  /* 0x0000008979787223 */ /* 0x000fe20000000078 */
[----:B------:R-:W-:Y:S02]  /*4f70*/  @P4 IMAD.MOV.U32 R145, RZ, RZ, R135 ;  /* 0x000000ffff914224 */ /* 0x000fe400078e0087 */
[----:B------:R-:W-:-:S02]  /*4f80*/  IMAD.WIDE.U32 R142, R20, R142, R146 ;  /* 0x0000008e148e7225 */ /* 0x000fc400078e0092 */
[----:B------:R-:W-:-:S04]  /*4f90*/  F2FP.BF16.F32.PACK_AB R120, RZ, R120 ;  /* 0x00000078ff78723e */ /* 0x000fc800000010ff */
[----:B------:R-:W-:Y:S02]  /*4fa0*/  PRMT R21, R120, 0x7610, R21 ;  /* 0x0000761078157816 */ /* 0x000fe40000000015 */
[----:B------:R-:W-:-:S03]  /*4fb0*/  IADD3 R120, P5, R10, R142, RZ ;  /* 0x0000008e0a787210 */ /* 0x000fc60007fbe0ff */
[----:B------:R0:W-:Y:S01]  /*4fc0*/  @P4 STG.E.U16 desc[UR40][R144.64+0x2], R21 ;  /* 0x0000021590004986 */ /* 0x0001e2000c101528 */
[----:B------:R-:W-:-:S04]  /*4fd0*/  LEA R20, P4, R154, R12, 0x1 ;  /* 0x0000000c9a147211 */ /* 0x000fc800078808ff */
[----:B0-----:R-:W-:Y:S01]  /*4fe0*/  LEA.HI.X R21, R154, R13, R155, 0x1, P4 ;  /* 0x0000000d9a157211 */ /* 0x001fe200020f0c9b */
[----:B------:R-:W-:Y:S08]  /*4ff0*/  @!P0 BRA `(.L_x_45) ;  /* 0x0000000000048947 */ /* 0x000ff00003800000 */
[----:B------:R0:W5:Y:S02]  /*5000*/  LDG.E.LTC128B.U16 R152, desc[UR40][R20.64] ;  /* 0x0000002814987981 */ /* 0x000164000c1e1520 */
.L_x_45:
[----:B------:R-:W-:Y:S05]  /*5010*/  BSYNC B1 ;  /* 0x0000000000017941 */ /* 0x000fea0003800000 */
.L_x_44:
[----:B0----5:R-:W-:Y:S01]  /*5020*/  IMAD.U32 R21, R152, 0x10000, RZ ;  /* 0x0001000098157824 */ /* 0x021fe200078e00ff */
[----:B------:R-:W-:Y:S01]  /*5030*/  IADD3.X R121, R11, R139, R143, P5, !PT ;  /* 0x0000008b0b797210 */ /* 0x000fe20002ffe48f */
[----:B------:R-:W-:Y:S01]  /*5040*/  BSSY B1, `(.L_x_46) ;  /* 0x000000e000017945 */ /* 0x000fe20003800000 */
[----:B------:R-:W-:Y:S01]  /*5050*/  IADD3 R10, P4, R151, R132, RZ ;  /* 0x00000084970a7210 */ /* 0x000fe20007f9e0ff */
[----:B------:R-:W-:Y:S01]  /*5060*/  FMUL R11, R21, R138 ;  /* 0x0000008a150b7220 */ /* 0x000fe20000400000 */
[----:B------:R-:W-:Y:S01]  /*5070*/  ISETP.GT.AND P3, PT, R0, 0x88, P3 ;  /* 0x000000880000780c */ /* 0x000fe20001f64270 */
[----:B------:R-:W-:-:S04]  /*5080*/  IMAD.WIDE.U32 R20, R23, R140, R120 ;  /* 0x0000008c17147225 */ /* 0x000fc800078e0078 */
[----:B------:R-:W-:Y:S01]  /*5090*/  FFMA R11, R122, R137, R11 ;  /* 0x000000897a0b7223 */ /* 0x000fe2000000000b */
[----:B------:R-:W-:Y:S01]  /*50a0*/  IMAD.IADD R141, R141, 0x1, R21 ;  /* 0x000000018d8d7824 */ /* 0x000fe200078e0215 */
[----:B------:R-:W-:-:S03]  /*50b0*/  LEA R12, P5, R20, R12, 0x1 ;  /* 0x0000000c140c7211 */ /* 0x000fc600078a08ff */
[----:B------:R-:W-:Y:S01]  /*50c0*/  F2FP.BF16.F32.PACK_AB R21, RZ, R11 ;  /* 0x0000000bff15723e */ /* 0x000fe200000010ff */
[----:B------:R-:W-:Y:S01]  /*50d0*/  IMAD.X R11, R135, 0x1, R153, P4 ;  /* 0x00000001870b7824 */ /* 0x000fe200020e0699 */
[----:B------:R-:W-:-:S04]  /*50e0*/  LEA.HI.X R13, R20, R13, R141, 0x1, P5 ;  /* 0x0000000d140d7211 */ /* 0x000fc800028f0c8d */
[----:B------:R0:W-:Y:S01]  /*50f0*/  @P0 STG.E.U16 desc[UR40][R10.64], R21 ;  /* 0x000000150a000986 */ /* 0x0001e2000c101528 */
[----:B------:R-:W-:Y:S05]  /*5100*/  @!P3 BRA `(.L_x_47) ;  /* 0x000000000004b947 */ /* 0x000fea0003800000 */
[----:B------:R4:W5:Y:S02]  /*5110*/  LDG.E.LTC128B.U16 R152, desc[UR40][R12.64+0x2] ;  /* 0x000002280c987981 */ /* 0x000964000c1e1520 */
.L_x_47:
[----:B------:R-:W-:Y:S05]  /*5120*/  BSYNC B1 ;  /* 0x0000000000017941 */ /* 0x000fea0003800000 */
.L_x_46:
[----:B0----5:R-:W-:Y:S01]  /*5130*/  IMAD.U32 R21, R152, 0x10000, RZ ;  /* 0x0001000098157824 */ /* 0x021fe200078e00ff */
        /* <DEDUP_REMOVED lines=8> */
.L_x_49:
[----:B------:R-:W-:Y:S05]  /*51c0*/  BSYNC B1 ;  /* 0x0000000000017941 */ /* 0x000fea0003800000 */
.L_x_48:
[----:B-----5:R-:W-:Y:S01]  /*51d0*/  IMAD.U32 R21, R152, 0x10000, RZ ;  /* 0x0001000098157824 */ /* 0x020fe200078e00ff */
[----:B------:R-:W-:Y:S01]  /*51e0*/  ISETP.GT.AND P3, PT, R0, 0x80, P2 ;  /* 0x000000800000780c */ /* 0x000fe20001764270 */
[----:B0-----:R-:W-:Y:S01]  /*51f0*/  @P0 IMAD.MOV.U32 R20, RZ, RZ, R132 ;  /* 0x000000ffff140224 */ /* 0x001fe200078e0084 */
[----:B------:R-:W-:Y:S01]  /*5200*/  BSSY B1, `(.L_x_50) ;  /* 0x0000009000017945 */ /* 0x000fe20003800000 */
[----:B------:R-:W-:-:S04]  /*5210*/  FMUL R21, R21, R138 ;  /* 0x0000008a15157220 */ /* 0x000fc80000400000 */
[----:B------:R-:W-:-:S05]  /*5220*/  FFMA R21, R124, R137, R21 ;  /* 0x000000897c157223 */ /* 0x000fca0000000015 */
[----:B------:R-:W-:-:S04]  /*5230*/  F2FP.BF16.F32.PACK_AB R21, RZ, R21 ;  /* 0x00000015ff15723e */ /* 0x000fc800000010ff */
[----:B------:R-:W-:Y:S01]  /*5240*/  PRMT R23, R21, 0x7610, R23 ;  /* 0x0000761015177816 */ /* 0x000fe20000000017 */
[----:B------:R-:W-:-:S05]  /*5250*/  @P0 IMAD.MOV.U32 R21, RZ, RZ, R135 ;  /* 0x000000ffff150224 */ /* 0x000fca00078e0087 */
[----:B------:R0:W-:Y:S01]  /*5260*/  @P0 STG.E.U16 desc[UR40][R20.64+0x10], R23 ;  /* 0x0000101714000986 */ /* 0x0001e2000c101528 */
[----:B------:R-:W-:Y:S05]  /*5270*/  @!P3 BRA `(.L_x_51) ;  /* 0x000000000004b947 */ /* 0x000fea0003800000 */
[----:B------:R0:W5:Y:S02]  /*5280*/  LDG.E.LTC128B.U16 R152, desc[UR40][R130.64+0x12] ;  /* 0x0000122882987981 */ /* 0x000164000c1e1520 */
.L_x_51:
[----:B------:R-:W-:Y:S05]  /*5290*/  BSYNC B1 ;  /* 0x0000000000017941 */ /* 0x000fea0003800000 */
.L_x_50:
[----:B0----5:R-:W-:Y:S01]  /*52a0*/  IMAD.U32 R21, R152, 0x10000, RZ ;  /* 0x0001000098157824 */ /* 0x021fe200078e00ff */
[----:B------:R-:W-:Y:S01]  /*52b0*/  ISETP.GT.AND P1, PT, R0, 0x88, P1 ;  /* 0x000000880000780c */ /* 0x000fe20000f24270 */
[----:B------:R-:W-:Y:S01]  /*52c0*/  @P3 IMAD.MOV.U32 R133, RZ, RZ, R135 ;  /* 0x000000ffff853224 */ /* 0x000fe200078e0087 */
[----:B------:R-:W-:Y:S01]  /*52d0*/  BSSY B1, `(.L_x_52) ;  /* 0x0000007000017945 */ /* 0x000fe20003800000 */
[----:B------:R-:W-:-:S04]  /*52e0*/  FMUL R20, R21, R138 ;  /* 0x0000008a15147220 */ /* 0x000fc80000400000 */
[----:B------:R-:W-:-:S05]  /*52f0*/  FFMA R20, R125, R137, R20 ;  /* 0x000000897d147223 */ /* 0x000fca0000000014 */
[----:B------:R-:W-:-:S05]  /*5300*/  F2FP.BF16.F32.PACK_AB R20, RZ, R20 ;  /* 0x00000014ff14723e */ /* 0x000fca00000010ff */
[----:B------:R0:W-:Y:S01]  /*5310*/  @P3 STG.E.U16 desc[UR40][R132.64+0x12], R20 ;  /* 0x0000121484003986 */ /* 0x0001e2000c101528 */
[----:B------:R-:W-:Y:S05]  /*5320*/  @!P1 BRA `(.L_x_53) ;  /* 0x0000000000049947 */ /* 0x000fea0003800000 */
[----:B------:R0:W5:Y:S02]  /*5330*/  LDG.E.LTC128B.U16 R152, desc[UR40][R12.64+0x10] ;  /* 0x000010280c987981 */ /* 0x000164000c1e1520 */
.L_x_53:
[----:B------:R-:W-:Y:S05]  /*5340*/  BSYNC B1 ;  /* 0x0000000000017941 */ /* 0x000fea0003800000 */
.L_x_52:
        /* <DEDUP_REMOVED lines=9> */
.L_x_55:
[----:B------:R-:W-:Y:S05]  /*53e0*/  BSYNC B1 ;  /* 0x0000000000017941 */ /* 0x000fea0003800000 */
.L_x_54:
[----:B0----5:R-:W-:Y:S01]  /*53f0*/  IMAD.U32 R21, R152, 0x10000, RZ ;  /* 0x0001000098157824 */ /* 0x021fe200078e00ff */
[----:B------:R-:W-:Y:S01]  /*5400*/  ISETP.GT.AND P3, PT, R3, 0x10, PT ;  /* 0x000000100300780c */ /* 0x000fe20003f64270 */
[----:B------:R-:W-:Y:S02]  /*5410*/  BSSY B1, `(.L_x_56) ;  /* 0x0000008000017945 */ /* 0x000fe40003800000 */
[----:B------:R-:W-:Y:S01]  /*5420*/  FMUL R20, R21, R138 ;  /* 0x0000008a15147220 */ /* 0x000fe20000400000 */
[----:B------:R-:W-:-:S03]  /*5430*/  ISETP.GT.AND P0, PT, R0, RZ, P3 ;  /* 0x000000ff0000720c */ /* 0x000fc60001f04270 */
[----:B------:R-:W-:-:S05]  /*5440*/  FFMA R20, R127, R137, R20 ;  /* 0x000000897f147223 */ /* 0x000fca0000000014 */
[----:B------:R-:W-:-:S05]  /*5450*/  F2FP.BF16.F32.PACK_AB R20, RZ, R20 ;  /* 0x00000014ff14723e */ /* 0x000fca00000010ff */
[----:B------:R0:W-:Y:S01]  /*5460*/  @P2 STG.E.U16 desc[UR40][R10.64+0x12], R20 ;  /* 0x000012140a002986 */ /* 0x0001e2000c101528 */
[----:B------:R-:W-:Y:S05]  /*5470*/  @!P0 BRA `(.L_x_57) ;  /* 0x0000000000048947 */ /* 0x000fea0003800000 */
[----:B------:R0:W5:Y:S02]  /*5480*/  LDG.E.LTC128B.U16 R152, desc[UR40][R8.64+0x20] ;  /* 0x0000202808987981 */ /* 0x000164000c1e1520 */
.L_x_57:
[----:B------:R-:W-:Y:S05]  /*5490*/  BSYNC B1 ;  /* 0x0000000000017941 */ /* 0x000fea0003800000 */
.L_x_56:
        /* <DEDUP_REMOVED lines=10> */
.L_x_59:
[----:B------:R-:W-:Y:S05]  /*5540*/  BSYNC B1 ;  /* 0x0000000000017941 */ /* 0x000fea0003800000 */
.L_x_58:
        /* <DEDUP_REMOVED lines=9> */
.L_x_61:
[----:B------:R-:W-:Y:S05]  /*55e0*/  BSYNC B1 ;  /* 0x0000000000017941 */ /* 0x000fea0003800000 */
.L_x_60:
        /* <DEDUP_REMOVED lines=9> */
.L_x_63:
[----:B------:R-:W-:Y:S05]  /*5680*/  BSYNC B1 ;  /* 0x0000000000017941 */ /* 0x000fea0003800000 */
.L_x_62:
        /* <DEDUP_REMOVED lines=10> */
.L_x_65:
[----:B------:R-:W-:Y:S05]  /*5730*/  BSYNC B1 ;  /* 0x0000000000017941 */ /* 0x000fea0003800000 */
.L_x_64:
[----:B-----5:R-:W-:Y:S01]  /*5740*/  IMAD.U32 R11, R152, 0x10000, RZ ;  /* 0x00010000980b7824 */ /* 0x020fe200078e00ff */
        /* <DEDUP_REMOVED lines=9> */
.L_x_67:
[----:B------:R-:W-:Y:S05]  /*57e0*/  BSYNC B1 ;  /* 0x0000000000017941 */ /* 0x000fea0003800000 */
.L_x_66:
        /* <DEDUP_REMOVED lines=9> */
.L_x_69:
[----:B------:R-:W-:Y:S05]  /*5880*/  BSYNC B1 ;  /* 0x0000000000017941 */ /* 0x000fea0003800000 */
.L_x_68:
        /* <DEDUP_REMOVED lines=9> */
.L_x_71:
[----:B------:R-:W-:Y:S05]  /*5920*/  BSYNC B1 ;  /* 0x0000000000017941 */ /* 0x000fea0003800000 */
.L_x_70:
        /* <DEDUP_REMOVED lines=9> */
.L_x_73:
[----:B------:R-:W-:Y:S05]  /*59c0*/  BSYNC B1 ;  /* 0x0000000000017941 */ /* 0x000fea0003800000 */
.L_x_72:
[----:B-----5:R-:W-:Y:S01]  /*59d0*/  IMAD.U32 R11, R152, 0x10000, RZ ;  /* 0x00010000980b7824 */ /* 0x020fe200078e00ff */
[----:B------:R-:W-:Y:S01]  /*59e0*/  ISETP.GT.AND P4, PT, R0, 0x80, P2 ;  /* 0x000000800000780c */ /* 0x000fe20001784270 */
[----:B------:R-:W-:Y:S02]  /*59f0*/  BSSY B1, `(.L_x_74) ;  /* 0x000000a000017945 */ /* 0x000fe40003800000 */
[----:B------:R-:W-:-:S04]  /*5a00*/  FMUL R11, R11, R138 ;  /* 0x0000008a0b0b7220 */ /* 0x000fc80000400000 */
[----:B------:R-:W-:Y:S01]  /*5a10*/  FFMA R104, R104, R137, R11 ;  /* 0x0000008968687223 */ /* 0x000fe2000000000b */
[----:B0-----:R-:W-:-:S04]  /*5a20*/  IMAD.WIDE.U32 R10, R4, 0xf0, R128 ;  /* 0x000000f0040a7825 */ /* 0x001fc800078e0080 */
[----:B------:R-:W-:Y:S01]  /*5a30*/  F2FP.BF16.F32.PACK_AB R104, RZ, R104 ;  /* 0x00000068ff68723e */ /* 0x000fe200000010ff */
[----:B------:R-:W-:Y:S02]  /*5a40*/  IMAD.IADD R5, R5, 0x1, R11 ;  /* 0x0000000105057824 */ /* 0x000fe400078e020b */
[----:B------:R-:W-:-:S05]  /*5a50*/  IMAD.MOV.U32 R4, RZ, RZ, R10 ;  /* 0x000000ffff047224 */ /* 0x000fca00078e000a */
[----:B------:R0:W-:Y:S01]  /*5a60*/  @P5 STG.E.U16 desc[UR40][R4.64+0x20], R104 ;  /* 0x0000206804005986 */ /* 0x0001e2000c101528 */
[----:B------:R-:W-:Y:S05]  /*5a70*/  @!P4 BRA `(.L_x_75) ;  /* 0x000000000004c947 */ /* 0x000fea0003800000 */
[----:B------:R0:W5:Y:S02]  /*5a80*/  LDG.E.LTC128B.U16 R152, desc[UR40][R130.64+0x22] ;  /* 0x0000222882987981 */ /* 0x000164000c1e1520 */
.L_x_75:
[----:B------:R-:W-:Y:S05]  /*5a90*/  BSYNC B1 ;  /* 0x0000000000017941 */ /* 0x000fea0003800000 */
.L_x_74:
        /* <DEDUP_REMOVED lines=9> */
.L_x_77:
[----:B------:R-:W-:Y:S05]  /*5b30*/  BSYNC B1 ;  /* 0x0000000000017941 */ /* 0x000fea0003800000 */
.L_x_76:
[----:B-----5:R-:W-:Y:S01]  /*5b40*/  IMAD.U32 R11, R152, 0x10000, RZ ;  /* 0x00010000980b7824 */ /* 0x020fe200078e00ff */
[----:B------:R-:W-:Y:S01]  /*5b50*/  IADD3 R10, P4, R151, R10, RZ ;  /* 0x0000000a970a7210 */ /* 0x000fe20007f9e0ff */
[----:B------:R-:W-:Y:S01]  /*5b60*/  BSSY B1, `(.L_x_78) ;  /* 0x0000009000017945 */ /* 0x000fe20003800000 */
[----:B------:R-:W-:Y:S01]  /*5b70*/  ISETP.GT.AND P2, PT, R0, 0x88, P2 ;  /* 0x000000880000780c */ /* 0x000fe20001744270 */
[----:B------:R-:W-:-:S04]  /*5b80*/  FMUL R11, R11, R138 ;  /* 0x0000008a0b0b7220 */ /* 0x000fc80000400000 */
[----:B------:R-:W-:-:S05]  /*5b90*/  FFMA R11, R106, R137, R11 ;  /* 0x000000896a0b7223 */ /* 0x000fca000000000b */
[----:B0-----:R-:W-:Y:S01]  /*5ba0*/  F2FP.BF16.F32.PACK_AB R20, RZ, R11 ;  /* 0x0000000bff14723e */ /* 0x001fe200000010ff */
[----:B------:R-:W-:-:S05]  /*5bb0*/  IMAD.X R11, R153, 0x1, R5, P4 ;  /* 0x00000001990b7824 */ /* 0x000fca00020e0605 */
[----:B------:R0:W-:Y:S01]  /*5bc0*/  @P3 STG.E.U16 desc[UR40][R10.64+0x20], R20 ;  /* 0x000020140a003986 */ /* 0x0001e2000c101528 */
[----:B------:R-:W-:Y:S05]  /*5bd0*/  @!P2 BRA `(.L_x_79) ;  /* 0x000000000004a947 */ /* 0x000fea0003800000 */
[----:B------:R0:W5:Y:S02]  /*5be0*/  LDG.E.LTC128B.U16 R152, desc[UR40][R12.64+0x22] ;  /* 0x000022280c987981 */ /* 0x000164000c1e1520 */
.L_x_79:
[----:B------:R-:W-:Y:S05]  /*5bf0*/  BSYNC B1 ;  /* 0x0000000000017941 */ /* 0x000fea0003800000 */
.L_x_78:
[----:B-----5:R-:W-:Y:S01]  /*5c00*/  IMAD.U32 R21, R152, 0x10000, RZ ;  /* 0x0001000098157824 */ /* 0x020fe200078e00ff */
[----:B------:R-:W-:Y:S01]  /*5c10*/  ISETP.GT.AND P3, PT, R0, 0x80, P1 ;  /* 0x000000800000780c */ /* 0x000fe20000f64270 */
[----:B------:R-:W-:Y:S02]  /*5c20*/  BSSY B1, `(.L_x_80) ;  /* 0x0000007000017945 */ /* 0x000fe40003800000 */
[----:B0-----:R-:W-:-:S04]  /*5c30*/  FMUL R20, R21, R138 ;  /* 0x0000008a15147220 */ /* 0x001fc80000400000 */
[----:B------:R-:W-:-:S05]  /*5c40*/  FFMA R20, R107, R137, R20 ;  /* 0x000000896b147223 */ /* 0x000fca0000000014 */
[----:B------:R-:W-:-:S05]  /*5c50*/  F2FP.BF16.F32.PACK_AB R20, RZ, R20 ;  /* 0x00000014ff14723e */ /* 0x000fca00000010ff */
[----:B------:R0:W-:Y:S01]  /*5c60*/  @P2 STG.E.U16 desc[UR40][R10.64+0x22], R20 ;  /* 0x000022140a002986 */ /* 0x0001e2000c101528 */
[----:B------:R-:W-:Y:S05]  /*5c70*/  @!P3 BRA `(.L_x_81) ;  /* 0x000000000004b947 */ /* 0x000fea0003800000 */
[----:B------:R0:W5:Y:S02]  /*5c80*/  LDG.E.LTC128B.U16 R152, desc[UR40][R130.64+0x30] ;  /* 0x0000302882987981 */ /* 0x000164000c1e1520 */
.L_x_81:
[----:B------:R-:W-:Y:S05]  /*5c90*/  BSYNC B1 ;  /* 0x0000000000017941 */ /* 0x000fea0003800000 */
.L_x_80:
        /* <DEDUP_REMOVED lines=9> */
.L_x_83:
[----:B------:R-:W-:Y:S05]  /*5d30*/  BSYNC B1 ;  /* 0x0000000000017941 */ /* 0x000fea0003800000 */
.L_x_82:
        /* <DEDUP_REMOVED lines=9> */
.L_x_85:
[----:B------:R-:W-:Y:S05]  /*5dd0*/  BSYNC B1 ;  /* 0x0000000000017941 */ /* 0x000fea0003800000 */
.L_x_84:
        /* <DEDUP_REMOVED lines=9> */
.L_x_87:
[----:B------:R-:W-:Y:S05]  /*5e70*/  BSYNC B1 ;  /* 0x0000000000017941 */ /* 0x000fea0003800000 */
.L_x_86:
        /* <DEDUP_REMOVED lines=10> */
.L_x_89:
[----:B------:R-:W-:Y:S05]  /*5f20*/  BSYNC B1 ;  /* 0x0000000000017941 */ /* 0x000fea0003800000 */
.L_x_88:
        /* <DEDUP_REMOVED lines=10> */
.L_x_91:
[----:B------:R-:W-:Y:S05]  /*5fd0*/  BSYNC B1 ;  /* 0x0000000000017941 */ /* 0x000fea0003800000 */
.L_x_90:
        /* <DEDUP_REMOVED lines=9> */
.L_x_93:
[----:B------:R-:W-:Y:S05]  /*6070*/  BSYNC B1 ;  /* 0x0000000000017941 */ /* 0x000fea0003800000 */
.L_x_92:
        /* <DEDUP_REMOVED lines=9> */
.L_x_95:
[----:B------:R-:W-:Y:S05]  /*6110*/  BSYNC B1 ;  /* 0x0000000000017941 */ /* 0x000fea0003800000 */
.L_x_94:
        /* <DEDUP_REMOVED lines=10> */
.L_x_97:
[----:B------:R-:W-:Y:S05]  /*61c0*/  BSYNC B1 ;  /* 0x0000000000017941 */ /* 0x000fea0003800000 */
.L_x_96:
        /* <DEDUP_REMOVED lines=10> */
.L_x_99:
[----:B------:R-:W-:Y:S05]  /*6270*/  BSYNC B1 ;  /* 0x0000000000017941 */ /* 0x000fea0003800000 */
.L_x_98:
        /* <DEDUP_REMOVED lines=9> */
.L_x_101:
[----:B------:R-:W-:Y:S05]  /*6310*/  BSYNC B1 ;  /* 0x0000000000017941 */ /* 0x000fea0003800000 */
.L_x_100:
        /* <DEDUP_REMOVED lines=9> */
.L_x_103:
[----:B------:R-:W-:Y:S05]  /*63b0*/  BSYNC B1 ;  /* 0x0000000000017941 */ /* 0x000fea0003800000 */
.L_x_102:
        /* <DEDUP_REMOVED lines=9> */
.L_x_105:
[----:B------:R-:W-:Y:S05]  /*6450*/  BSYNC B1 ;  /* 0x0000000000017941 */ /* 0x000fea0003800000 */
.L_x_104:
        /* <DEDUP_REMOVED lines=9> */
.L_x_107:
[----:B------:R-:W-:Y:S05]  /*64f0*/  BSYNC B1 ;  /* 0x0000000000017941 */ /* 0x000fea0003800000 */
.L_x_106:
        /* <DEDUP_REMOVED lines=9> */
.L_x_109:
[----:B------:R-:W-:Y:S05]  /*6590*/  BSYNC B1 ;  /* 0x0000000000017941 */ /* 0x000fea0003800000 */
.L_x_108:
        /* <DEDUP_REMOVED lines=9> */
.L_x_111:
[----:B------:R-:W-:Y:S05]  /*6630*/  BSYNC B1 ;  /* 0x0000000000017941 */ /* 0x000fea0003800000 */
.L_x_110:
        /* <DEDUP_REMOVED lines=9> */
.L_x_113:
[----:B------:R-:W-:Y:S05]  /*66d0*/  BSYNC B1 ;  /* 0x0000000000017941 */ /* 0x000fea0003800000 */
.L_x_112:
        /* <DEDUP_REMOVED lines=9> */
.L_x_115:
[----:B------:R-:W-:Y:S05]  /*6770*/  BSYNC B1 ;  /* 0x0000000000017941 */ /* 0x000fea0003800000 */
.L_x_114:
        /* <DEDUP_REMOVED lines=9> */
.L_x_117:
[----:B------:R-:W-:Y:S05]  /*6810*/  BSYNC B1 ;  /* 0x0000000000017941 */ /* 0x000fea0003800000 */
.L_x_116:
        /* <DEDUP_REMOVED lines=9> */
.L_x_119:
[----:B------:R-:W-:Y:S05]  /*68b0*/  BSYNC B1 ;  /* 0x0000000000017941 */ /* 0x000fea0003800000 */
.L_x_118:
        /* <DEDUP_REMOVED lines=10> */
.L_x_121:
[----:B------:R-:W-:Y:S05]  /*6960*/  BSYNC B1 ;  /* 0x0000000000017941 */ /* 0x000fea0003800000 */
.L_x_120:
        /* <DEDUP_REMOVED lines=10> */
.L_x_123:
[----:B------:R-:W-:Y:S05]  /*6a10*/  BSYNC B1 ;  /* 0x0000000000017941 */ /* 0x000fea0003800000 */
.L_x_122:
        /* <DEDUP_REMOVED lines=9> */
.L_x_125:
[----:B------:R-:W-:Y:S05]  /*6ab0*/  BSYNC B1 ;  /* 0x0000000000017941 */ /* 0x000fea0003800000 */
.L_x_124:
        /* <DEDUP_REMOVED lines=9> */
.L_x_127:
[----:B------:R-:W-:Y:S05]  /*6b50*/  BSYNC B1 ;  /* 0x0000000000017941 */ /* 0x000fea0003800000 */
.L_x_126:
        /* <DEDUP_REMOVED lines=10> */
.L_x_129:
[----:B------:R-:W-:Y:S05]  /*6c00*/  BSYNC B1 ;  /* 0x0000000000017941 */ /* 0x000fea0003800000 */
.L_x_128:
        /* <DEDUP_REMOVED lines=10> */
.L_x_131:
[----:B------:R-:W-:Y:S05]  /*6cb0*/  BSYNC B1 ;  /* 0x0000000000017941 */ /* 0x000fea0003800000 */
.L_x_130:
        /* <DEDUP_REMOVED lines=9> */
.L_x_133:
[----:B------:R-:W-:Y:S05]  /*6d50*/  BSYNC B1 ;  /* 0x0000000000017941 */ /* 0x000fea0003800000 */
.L_x_132:
        /* <DEDUP_REMOVED lines=9> */
.L_x_135:
[----:B------:R-:W-:Y:S05]  /*6df0*/  BSYNC B1 ;  /* 0x0000000000017941 */ /* 0x000fea0003800000 */
.L_x_134:
        /* <DEDUP_REMOVED lines=9> */
.L_x_137:
[----:B------:R-:W-:Y:S05]  /*6e90*/  BSYNC B1 ;  /* 0x0000000000017941 */ /* 0x000fea0003800000 */
.L_x_136:
        /* <DEDUP_REMOVED lines=9> */
.L_x_139:
[----:B------:R-:W-:Y:S05]  /*6f30*/  BSYNC B1 ;  /* 0x0000000000017941 */ /* 0x000fea0003800000 */
.L_x_138:
        /* <DEDUP_REMOVED lines=9> */
.L_x_141:
[----:B------:R-:W-:Y:S05]  /*6fd0*/  BSYNC B1 ;  /* 0x0000000000017941 */ /* 0x000fea0003800000 */
.L_x_140:
        /* <DEDUP_REMOVED lines=9> */
.L_x_143:
[----:B------:R-:W-:Y:S05]  /*7070*/  BSYNC B1 ;  /* 0x0000000000017941 */ /* 0x000fea0003800000 */
.L_x_142:
        /* <DEDUP_REMOVED lines=9> */
.L_x_145:
[----:B------:R-:W-:Y:S05]  /*7110*/  BSYNC B1 ;  /* 0x0000000000017941 */ /* 0x000fea0003800000 */
.L_x_144:
        /* <DEDUP_REMOVED lines=9> */
.L_x_147:
[----:B------:R-:W-:Y:S05]  /*71b0*/  BSYNC B1 ;  /* 0x0000000000017941 */ /* 0x000fea0003800000 */
.L_x_146:
        /* <DEDUP_REMOVED lines=9> */
.L_x_149:
[----:B------:R-:W-:Y:S05]  /*7250*/  BSYNC B1 ;  /* 0x0000000000017941 */ /* 0x000fea0003800000 */
.L_x_148:
        /* <DEDUP_REMOVED lines=9> */
.L_x_151:
[----:B------:R-:W-:Y:S05]  /*72f0*/  BSYNC B1 ;  /* 0x0000000000017941 */ /* 0x000fea0003800000 */
.L_x_150:
        /* <DEDUP_REMOVED lines=10> */
.L_x_153:
[----:B------:R-:W-:Y:S05]  /*73a0*/  BSYNC B1 ;  /* 0x0000000000017941 */ /* 0x000fea0003800000 */
.L_x_152:
        /* <DEDUP_REMOVED lines=10> */
.L_x_155:
[----:B------:R-:W-:Y:S05]  /*7450*/  BSYNC B1 ;  /* 0x0000000000017941 */ /* 0x000fea0003800000 */
.L_x_154:
        /* <DEDUP_REMOVED lines=9> */
.L_x_157:
[----:B------:R-:W-:Y:S05]  /*74f0*/  BSYNC B1 ;  /* 0x0000000000017941 */ /* 0x000fea0003800000 */
.L_x_156:
        /* <DEDUP_REMOVED lines=9> */
.L_x_159:
[----:B------:R-:W-:Y:S05]  /*7590*/  BSYNC B1 ;  /* 0x0000000000017941 */ /* 0x000fea0003800000 */
.L_x_158:
        /* <DEDUP_REMOVED lines=10> */
.L_x_161:
[----:B------:R-:W-:Y:S05]  /*7640*/  BSYNC B1 ;  /* 0x0000000000017941 */ /* 0x000fea0003800000 */
.L_x_160:
        /* <DEDUP_REMOVED lines=10> */
.L_x_163:
[----:B------:R-:W-:Y:S05]  /*76f0*/  BSYNC B1 ;  /* 0x0000000000017941 */ /* 0x000fea0003800000 */
.L_x_162:
        /* <DEDUP_REMOVED lines=9> */
.L_x_165:
[----:B------:R-:W-:Y:S05]  /*7790*/  BSYNC B1 ;  /* 0x0000000000017941 */ /* 0x000fea0003800000 */
.L_x_164:
        /* <DEDUP_REMOVED lines=9> */
.L_x_167:
[----:B------:R-:W-:Y:S05]  /*7830*/  BSYNC B1 ;  /* 0x0000000000017941 */ /* 0x000fea0003800000 */
.L_x_166:
        /* <DEDUP_REMOVED lines=9> */
.L_x_169:
[----:B------:R-:W-:Y:S05]  /*78d0*/  BSYNC B1 ;  /* 0x0000000000017941 */ /* 0x000fea0003800000 */
.L_x_168:
        /* <DEDUP_REMOVED lines=9> */
.L_x_171:
[----:B------:R-:W-:Y:S05]  /*7970*/  BSYNC B1 ;  /* 0x0000000000017941 */ /* 0x000fea0003800000 */
.L_x_170:
        /* <DEDUP_REMOVED lines=9> */
.L_x_173:
[----:B------:R-:W-:Y:S05]  /*7a10*/  BSYNC B1 ;  /* 0x0000000000017941 */ /* 0x000fea0003800000 */
.L_x_172:
        /* <DEDUP_REMOVED lines=9> */
.L_x_175:
[----:B------:R-:W-:Y:S05]  /*7ab0*/  BSYNC B1 ;  /* 0x0000000000017941 */ /* 0x000fea0003800000 */
.L_x_174:
        /* <DEDUP_REMOVED lines=9> */
.L_x_177:
[----:B------:R-:W-:Y:S05]  /*7b50*/  BSYNC B1 ;  /* 0x0000000000017941 */ /* 0x000fea0003800000 */
.L_x_176:
        /* <DEDUP_REMOVED lines=9> */
.L_x_179:
[----:B------:R-:W-:Y:S05]  /*7bf0*/  BSYNC B1 ;  /* 0x0000000000017941 */ /* 0x000fea0003800000 */
.L_x_178:
        /* <DEDUP_REMOVED lines=9> */
.L_x_181:
[----:B------:R-:W-:Y:S05]  /*7c90*/  BSYNC B1 ;  /* 0x0000000000017941 */ /* 0x000fea0003800000 */
.L_x_180:
        /* <DEDUP_REMOVED lines=9> */
.L_x_183:
[----:B------:R-:W-:Y:S05]  /*7d30*/  BSYNC B1 ;  /* 0x0000000000017941 */ /* 0x000fea0003800000 */
.L_x_182:
        /* <DEDUP_REMOVED lines=10> */
.L_x_185:
[----:B------:R-:W-:Y:S05]  /*7de0*/  BSYNC B1 ;  /* 0x0000000000017941 */ /* 0x000fea0003800000 */
.L_x_184:
        /* <DEDUP_REMOVED lines=10> */
.L_x_187:
[----:B------:R-:W-:Y:S05]  /*7e90*/  BSYNC B1 ;  /* 0x0000000000017941 */ /* 0x000fea0003800000 */
.L_x_186:
        /* <DEDUP_REMOVED lines=9> */
.L_x_189:
[----:B------:R-:W-:Y:S05]  /*7f30*/  BSYNC B1 ;  /* 0x0000000000017941 */ /* 0x000fea0003800000 */
.L_x_188:
        /* <DEDUP_REMOVED lines=9> */
.L_x_191:
[----:B------:R-:W-:Y:S05]  /*7fd0*/  BSYNC B1 ;  /* 0x0000000000017941 */ /* 0x000fea0003800000 */
.L_x_190:
        /* <DEDUP_REMOVED lines=10> */
.L_x_193:
[----:B------:R-:W-:Y:S05]  /*8080*/  BSYNC B1 ;  /* 0x0000000000017941 */ /* 0x000fea0003800000 */
.L_x_192:
        /* <DEDUP_REMOVED lines=10> */
.L_x_195:
[----:B------:R-:W-:Y:S05]  /*8130*/  BSYNC B1 ;  /* 0x0000000000017941 */ /* 0x000fea0003800000 */
.L_x_194:
        /* <DEDUP_REMOVED lines=9> */
.L_x_197:
[----:B------:R-:W-:Y:S05]  /*81d0*/  BSYNC B1 ;  /* 0x0000000000017941 */ /* 0x000fea0003800000 */
.L_x_196:
        /* <DEDUP_REMOVED lines=9> */
.L_x_199:
[----:B------:R-:W-:Y:S05]  /*8270*/  BSYNC B1 ;  /* 0x0000000000017941 */ /* 0x000fea0003800000 */
.L_x_198:
        /* <DEDUP_REMOVED lines=9> */
.L_x_201:
[----:B------:R-:W-:Y:S05]  /*8310*/  BSYNC B1 ;  /* 0x0000000000017941 */ /* 0x000fea0003800000 */
.L_x_200:
        /* <DEDUP_REMOVED lines=9> */
.L_x_203:
[----:B------:R-:W-:Y:S05]  /*83b0*/  BSYNC B1 ;  /* 0x0000000000017941 */ /* 0x000fea0003800000 */
.L_x_202:
        /* <DEDUP_REMOVED lines=9> */
.L_x_205:
[----:B------:R-:W-:Y:S05]  /*8450*/  BSYNC B1 ;  /* 0x0000000000017941 */ /* 0x000fea0003800000 */
.L_x_204:
        /* <DEDUP_REMOVED lines=9> */
.L_x_207:
[----:B------:R-:W-:Y:S05]  /*84f0*/  BSYNC B1 ;  /* 0x0000000000017941 */ /* 0x000fea0003800000 */
.L_x_206:
        /* <DEDUP_REMOVED lines=9> */
.L_x_209:
[----:B------:R-:W-:Y:S05]  /*8590*/  BSYNC B1 ;  /* 0x0000000000017941 */ /* 0x000fea0003800000 */
.L_x_208:
        /* <DEDUP_REMOVED lines=9> */
.L_x_211:
[----:B------:R-:W-:Y:S05]  /*8630*/  BSYNC B1 ;  /* 0x0000000000017941 */ /* 0x000fea0003800000 */
.L_x_210:
        /* <DEDUP_REMOVED lines=9> */
.L_x_213:
[----:B------:R-:W-:Y:S05]  /*86d0*/  BSYNC B1 ;  /* 0x0000000000017941 */ /* 0x000fea0003800000 */
.L_x_212:
        /* <DEDUP_REMOVED lines=9> */
.L_x_215:
[----:B------:R-:W-:Y:S05]  /*8770*/  BSYNC B1 ;  /* 0x0000000000017941 */ /* 0x000fea0003800000 */
.L_x_214:
        /* <DEDUP_REMOVED lines=10> */
.L_x_217:
[----:B------:R-:W-:Y:S05]  /*8820*/  BSYNC B1 ;  /* 0x0000000000017941 */ /* 0x000fea0003800000 */
.L_x_216:
        /* <DEDUP_REMOVED lines=10> */
.L_x_219:
[----:B------:R-:W-:Y:S05]  /*88d0*/  BSYNC B1 ;  /* 0x0000000000017941 */ /* 0x000fea0003800000 */
.L_x_218:
        /* <DEDUP_REMOVED lines=9> */
.L_x_221:
[----:B------:R-:W-:Y:S05]  /*8970*/  BSYNC B1 ;  /* 0x0000000000017941 */ /* 0x000fea0003800000 */
.L_x_220:
        /* <DEDUP_REMOVED lines=9> */
.L_x_223:
[----:B------:R-:W-:Y:S05]  /*8a10*/  BSYNC B1 ;  /* 0x0000000000017941 */ /* 0x000fea0003800000 */
.L_x_222:
        /* <DEDUP_REMOVED lines=10> */
.L_x_225:
[----:B------:R-:W-:Y:S05]  /*8ac0*/  BSYNC B1 ;  /* 0x0000000000017941 */ /* 0x000fea0003800000 */
.L_x_224:
        /* <DEDUP_REMOVED lines=10> */
.L_x_227:
[----:B------:R-:W-:Y:S05]  /*8b70*/  BSYNC B1 ;  /* 0x0000000000017941 */ /* 0x000fea0003800000 */
.L_x_226:
[----:B-----5:R-:W-:Y:S01]  /*8b80*/  IMAD.U32 R3, R152, 0x10000, RZ ;  /* 0x0001000098037824 */ /* 0x020fe200078e00ff */
[----:B------:R-:W-:Y:S01]  /*8b90*/  ISETP.GT.AND P5, PT, R0, 0x8, P1 ;  /* 0x000000080000780c */ /* 0x000fe20000fa4270 */
[----:B------:R-:W-:Y:S02]  /*8ba0*/  BSSY B1, `(.L_x_228) ;  /* 0x0000007000017945 */ /* 0x000fe40003800000 */
[----:B01-3--:R-:W-:-:S04]  /*8bb0*/  FMUL R8, R3, R138 ;  /* 0x0000008a03087220 */ /* 0x00bfc80000400000 */
[----:B------:R-:W-:-:S05]  /*8bc0*/  FFMA R8, R37, R137, R8 ;  /* 0x0000008925087223 */ /* 0x000fca0000000008 */
[----:B------:R-:W-:-:S05]  /*8bd0*/  F2FP.BF16.F32.PACK_AB R8, RZ, R8 ;  /* 0x00000008ff08723e */ /* 0x000fca00000010ff */
[----:B------:R0:W-:Y:S01]  /*8be0*/  @P4 STG.E.U16 desc[UR40][R6.64+0xd2], R8 ;  /* 0x0000d20806004986 */ /* 0x0001e2000c101528 */
[----:B------:R-:W-:Y:S05]  /*8bf0*/  @!P5 BRA `(.L_x_229) ;  /* 0x000000000004d947 */ /* 0x000fea0003800000 */
[----:B------:R1:W5:Y:S02]  /*8c00*/  LDG.E.LTC128B.U16 R152, desc[UR40][R14.64+0xd0] ;  /* 0x0000d0280e987981 */ /* 0x000364000c1e1520 */
.L_x_229:
[----:B------:R-:W-:Y:S05]  /*8c10*/  BSYNC B1 ;  /* 0x0000000000017941 */ /* 0x000fea0003800000 */
.L_x_228:
        /* <DEDUP_REMOVED lines=9> */
.L_x_231:
[----:B------:R-:W-:Y:S05]  /*8cb0*/  BSYNC B1 ;  /* 0x0000000000017941 */ /* 0x000fea0003800000 */
.L_x_230:
[----:B---3-5:R-:W-:Y:S01]  /*8cc0*/  IMAD.U32 R3, R152, 0x10000, RZ ;  /* 0x0001000098037824 */ /* 0x028fe200078e00ff */
        /* <DEDUP_REMOVED lines=8> */
.L_x_233:
[----:B------:R-:W-:Y:S05]  /*8d50*/  BSYNC B1 ;  /* 0x0000000000017941 */ /* 0x000fea0003800000 */
.L_x_232:
        /* <DEDUP_REMOVED lines=9> */
.L_x_235:
[----:B------:R-:W-:Y:S05]  /*8df0*/  BSYNC B1 ;  /* 0x0000000000017941 */ /* 0x000fea0003800000 */
.L_x_234:
        /* <DEDUP_REMOVED lines=9> */
.L_x_237:
[----:B------:R-:W-:Y:S05]  /*8e90*/  BSYNC B1 ;  /* 0x0000000000017941 */ /* 0x000fea0003800000 */
.L_x_236:
        /* <DEDUP_REMOVED lines=9> */
.L_x_239:
[----:B------:R-:W-:Y:S05]  /*8f30*/  BSYNC B1 ;  /* 0x0000000000017941 */ /* 0x000fea0003800000 */
.L_x_238:
        /* <DEDUP_REMOVED lines=9> */
.L_x_241:
[----:B------:R-:W-:Y:S05]  /*8fd0*/  BSYNC B1 ;  /* 0x0000000000017941 */ /* 0x000fea0003800000 */
.L_x_240:
        /* <DEDUP_REMOVED lines=9> */
.L_x_243:
[----:B------:R-:W-:Y:S05]  /*9070*/  BSYNC B1 ;  /* 0x0000000000017941 */ /* 0x000fea0003800000 */
.L_x_242:
        /* <DEDUP_REMOVED lines=9> */
.L_x_245:
[----:B------:R-:W-:Y:S05]  /*9110*/  BSYNC B1 ;  /* 0x0000000000017941 */ /* 0x000fea0003800000 */
.L_x_244:
        /* <DEDUP_REMOVED lines=9> */
.L_x_247:
[----:B------:R-:W-:Y:S05]  /*91b0*/  BSYNC B1 ;  /* 0x0000000000017941 */ /* 0x000fea0003800000 */
.L_x_246:
[----:B------:R-:W-:Y:S05]  /*91c0*/  @!P0 BRA `(.L_x_248) ;  /* 0x0000001c00e08947 */ /* 0x000fea0003800000 */
[----:B0----5:R-:W-:-:S04]  /*91d0*/  IMAD.U32 R3, R152, 0x10000, RZ ;  /* 0x0001000098037824 */ /* 0x021fc800078e00ff */
[----:B------:R-:W-:-:S04]  /*91e0*/  FMUL R0, R3, R138 ;  /* 0x0000008a03007220 */ /* 0x000fc80000400000 */
[----:B------:R-:W-:-:S05]  /*91f0*/  FFMA R0, R31, R137, R0 ;  /* 0x000000891f007223 */ /* 0x000fca0000000000 */
[----:B------:R-:W-:-:S05]  /*9200*/  F2FP.BF16.F32.PACK_AB R0, RZ, R0 ;  /* 0x00000000ff00723e */ /* 0x000fca00000010ff */
[----:B------:R0:W-:Y:S01]  /*9210*/  STG.E.U16 desc[UR40][R10.64+0xd2], R0 ;  /* 0x0000d2000a007986 */ /* 0x0001e2000c101528 */
[----:B------:R-:W-:Y:S05]  /*9220*/  BRA `(.L_x_248) ;  /* 0x0000001c00c87947 */ /* 0x000fea0003800000 */
.L_x_29:
[----:B------:R-:W-:Y:S01]  /*9230*/  ULDC.64 UR4, c[0x0][0x5c0] ;  /* 0x0001700000047ab9 */ /* 0x000fe20000000a00 */
[-C--:B------:R-:W-:Y:S01]  /*9240*/  FMUL R128, R128, R137.reuse ;  /* 0x0000008980807220 */ /* 0x080fe20000400000 */
[----:B------:R-:W-:Y:S01]  /*9250*/  LEA R6, P2, R144, UR4, 0x1 ;  /* 0x0000000490067c11 */ /* 0x000fe2000f8408ff */
[----:B------:R-:W-:Y:S01]  /*9260*/  IMAD.SHL.U32 R139, R4, 0x10, RZ ;  /* 0x00000010048b7824 */ /* 0x000fe200078e00ff */
[----:B------:R-:W-:Y:S01]  /*9270*/  ISETP.GT.AND P3, PT, R3, 0x1, PT ;  /* 0x000000010300780c */ /* 0x000fe20003f64270 */
[-C--:B------:R-:W-:Y:S01]  /*9280*/  FMUL R129, R129, R137.reuse ;  /* 0x0000008981817220 */ /* 0x080fe20000400000 */
[----:B------:R-:W-:Y:S01]  /*9290*/  F2FP.BF16.F32.PACK_AB R128, RZ, R128 ;  /* 0x00000080ff80723e */ /* 0x000fe200000010ff */
[-C--:B------:R-:W-:Y:S01]  /*92a0*/  FMUL R131, R131, R137.reuse ;  /* 0x0000008983837220 */ /* 0x080fe20000400000 */
[----:B------:R-:W-:Y:S01]  /*92b0*/  LEA.HI.X R7, R144, UR5, R153, 0x1, P2 ;  /* 0x0000000590077c11 */ /* 0x000fe200090f0c99 */
[-C--:B------:R-:W-:Y:S01]  /*92c0*/  FMUL R130, R130, R137.reuse ;  /* 0x0000008982827220 */ /* 0x080fe20000400000 */
[----:B------:R-:W-:Y:S01]  /*92d0*/  ISETP.GT.AND P2, PT, R0, RZ, P3 ;  /* 0x000000ff0000720c */ /* 0x000fe20001f44270 */
[-C--:B------:R-:W-:Y:S01]  /*92e0*/  FMUL R133, R133, R137.reuse ;  /* 0x0000008985857220 */ /* 0x080fe20000400000 */
[----:B------:R-:W-:Y:S01]  /*92f0*/  SHF.L.U64.HI R23, R4, 0x4, R5 ;  /* 0x0000000404177819 */ /* 0x000fe20000010205 */
[----:B------:R-:W-:Y:S01]  /*9300*/  @P1 STG.E.U16 desc[UR40][R6.64], R128 ;  /* 0x0000008006001986 */ /* 0x000fe2000c101528 */
[----:B------:R-:W-:Y:S01]  /*9310*/  ISETP.GT.AND P1, PT, R0, 0x8, P3 ;  /* 0x000000080000780c */ /* 0x000fe20001f24270 */
[-C--:B------:R-:W-:Y:S01]  /*9320*/  FMUL R132, R132, R137.reuse ;  /* 0x0000008984847220 */ /* 0x080fe20000400000 */
[----:B------:R-:W-:Y:S01]  /*9330*/  IADD3 R8, P4, R139, R6, RZ ;  /* 0x000000068b087210 */ /* 0x000fe20007f9e0ff */
[----:B------:R-:W-:Y:S01]  /*9340*/  FMUL R135, R135, R137 ;  /* 0x0000008987877220 */ /* 0x000fe20000400000 */
[----:B------:R-:W-:Y:S01]  /*9350*/  F2FP.BF16.F32.PACK_AB R129, RZ, R129 ;  /* 0x00000081ff81723e */ /* 0x000fe200000010ff */
[----:B------:R-:W-:Y:S01]  /*9360*/  FMUL R134, R134, R137 ;  /* 0x0000008986867220 */ /* 0x000fe20000400000 */
[----:B------:R-:W-:Y:S01]  /*9370*/  F2FP.BF16.F32.PACK_AB R131, RZ, R131 ;  /* 0x00000083ff83723e */ /* 0x000fe200000010ff */
[----:B------:R-:W-:Y:S01]  /*9380*/  IMAD.X R9, R23, 0x1, R7, P4 ;  /* 0x0000000117097824 */ /* 0x000fe200020e0607 */
[----:B------:R-:W-:Y:S01]  /*9390*/  ISETP.GT.AND P5, PT, R0, 0x8, P0 ;  /* 0x000000080000780c */ /* 0x000fe200007a4270 */
[----:B------:R-:W-:Y:S01]  /*93a0*/  @P2 STG.E.U16 desc[UR40][R6.64+0x2], R129 ;  /* 0x0000028106002986 */ /* 0x000fe2000c101528 */
[----:B------:R-:W-:Y:S01]  /*93b0*/  F2FP.BF16.F32.PACK_AB R130, RZ, R130 ;  /* 0x00000082ff82723e */ /* 0x000fe200000010ff */
[----:B------:R-:W-:Y:S01]  /*93c0*/  FMUL R120, R120, R137 ;  /* 0x0000008978787220 */ /* 0x000fe20000400000 */
[C---:B------:R-:W-:Y:S01]  /*93d0*/  ISETP.GT.AND P2, PT, R3.reuse, 0x8, PT ;  /* 0x000000080300780c */ /* 0x040fe20003f44270 */
[----:B------:R-:W-:Y:S01]  /*93e0*/  @P1 STG.E.U16 desc[UR40][R8.64+0x2], R131 ;  /* 0x0000028308001986 */ /* 0x000fe2000c101528 */
[----:B------:R-:W-:Y:S01]  /*93f0*/  ISETP.GT.AND P1, PT, R3, 0x9, PT ;  /* 0x000000090300780c */ /* 0x000fe20003f24270 */
[----:B------:R-:W-:Y:S01]  /*9400*/  IMAD R5, R5, 0xf0, RZ ;  /* 0x000000f005057824 */ /* 0x000fe200078e02ff */
[----:B------:R-:W-:Y:S01]  /*9410*/  F2FP.BF16.F32.PACK_AB R133, RZ, R133 ;  /* 0x00000085ff85723e */ /* 0x000fe200000010ff */
[----:B------:R-:W-:Y:S01]  /*9420*/  IMAD.WIDE.U32 R10, R4, 0xf0, R8 ;  /* 0x000000f0040a7825 */ /* 0x000fe200078e0008 */
[----:B------:R-:W-:-:S03]  /*9430*/  ISETP.GT.AND P4, PT, R0, RZ, P1 ;  /* 0x000000ff0000720c */ /* 0x000fc60000f84270 */
[----:B------:R-:W-:Y:S01]  /*9440*/  FMUL R121, R121, R137 ;  /* 0x0000008979797220 */ /* 0x000fe20000400000 */
[----:B------:R-:W-:Y:S01]  /*9450*/  F2FP.BF16.F32.PACK_AB R132, RZ, R132 ;  /* 0x00000084ff84723e */ /* 0x000fe200000010ff */
[----:B------:R-:W-:Y:S01]  /*9460*/  @P5 STG.E.U16 desc[UR40][R8.64], R130 ;  /* 0x0000008208005986 */ /* 0x000fe2000c101528 */
[----:B------:R-:W-:Y:S01]  /*9470*/  ISETP.GT.AND P5, PT, R0, RZ, P2 ;  /* 0x000000ff0000720c */ /* 0x000fe200017a4270 */
[----:B------:R-:W-:Y:S01]  /*9480*/  IMAD.IADD R11, R5, 0x1, R11 ;  /* 0x00000001050b7824 */ /* 0x000fe200078e020b */
[----:B------:R-:W-:Y:S01]  /*9490*/  F2FP.BF16.F32.PACK_AB R135, RZ, R135 ;  /* 0x00000087ff87723e */ /* 0x000fe200000010ff */
[-C--:B------:R-:W-:Y:S01]  /*94a0*/  FMUL R122, R122, R137.reuse ;  /* 0x000000897a7a7220 */ /* 0x080fe20000400000 */
[----:B------:R-:W-:Y:S01]  /*94b0*/  F2FP.BF16.F32.PACK_AB R134, RZ, R134 ;  /* 0x00000086ff86723e */ /* 0x000fe200000010ff */
[-C--:B------:R-:W-:Y:S01]  /*94c0*/  FMUL R123, R123, R137.reuse ;  /* 0x000000897b7b7220 */ /* 0x080fe20000400000 */
[----:B------:R-:W-:Y:S01]  /*94d0*/  F2FP.BF16.F32.PACK_AB R120, RZ, R120 ;  /* 0x00000078ff78723e */ /* 0x000fe200000010ff */
[----:B------:R-:W-:Y:S01]  /*94e0*/  FMUL R124, R124, R137 ;  /* 0x000000897c7c7220 */ /* 0x000fe20000400000 */
[----:B------:R-:W-:Y:S01]  /*94f0*/  F2FP.BF16.F32.PACK_AB R121, RZ, R121 ;  /* 0x00000079ff79723e */ /* 0x000fe200000010ff */
[----:B------:R-:W-:Y:S01]  /*9500*/  @P4 STG.E.U16 desc[UR40][R6.64+0x12], R133 ;  /* 0x0000128506004986 */ /* 0x000fe2000c101528 */
[C---:B------:R-:W-:Y:S01]  /*9510*/  ISETP.GT.AND P4, PT, R0.reuse, 0x8, P1 ;  /* 0x000000080000780c */ /* 0x040fe20000f84270 */
[-C--:B------:R-:W-:Y:S01]  /*9520*/  FMUL R125, R125, R137.reuse ;  /* 0x000000897d7d7220 */ /* 0x080fe20000400000 */
[----:B------:R-:W-:Y:S01]  /*9530*/  F2FP.BF16.F32.PACK_AB R122, RZ, R122 ;  /* 0x0000007aff7a723e */ /* 0x000fe200000010ff */
[----:B------:R-:W-:Y:S01]  /*9540*/  @P5 STG.E.U16 desc[UR40][R6.64+0x10], R132 ;  /* 0x0000108406005986 */ /* 0x000fe2000c101528 */
[----:B------:R-:W-:Y:S01]  /*9550*/  ISETP.GT.AND P5, PT, R0, 0x8, P2 ;  /* 0x000000080000780c */ /* 0x000fe200017a4270 */
[----:B------:R-:W-:Y:S01]  /*9560*/  FMUL R126, R126, R137 ;  /* 0x000000897e7e7220 */ /* 0x000fe20000400000 */
[----:B------:R-:W-:Y:S01]  /*9570*/  F2FP.BF16.F32.PACK_AB R123, RZ, R123 ;  /* 0x0000007bff7b723e */ /* 0x000fe200000010ff */
[-C--:B------:R-:W-:Y:S01]  /*9580*/  FMUL R127, R127, R137.reuse ;  /* 0x000000897f7f7220 */ /* 0x080fe20000400000 */
[----:B------:R-:W-:Y:S01]  /*9590*/  F2FP.BF16.F32.PACK_AB R124, RZ, R124 ;  /* 0x0000007cff7c723e */ /* 0x000fe200000010ff */
[----:B------:R-:W-:Y:S01]  /*95a0*/  FMUL R113, R113, R137 ;  /* 0x0000008971717220 */ /* 0x000fe20000400000 */
[----:B------:R-:W-:Y:S01]  /*95b0*/  F2FP.BF16.F32.PACK_AB R125, RZ, R125 ;  /* 0x0000007dff7d723e */ /* 0x000fe200000010ff */
[-C--:B------:R-:W-:Y:S01]  /*95c0*/  FMUL R112, R112, R137.reuse ;  /* 0x0000008970707220 */ /* 0x080fe20000400000 */
[----:B------:R-:W-:Y:S01]  /*95d0*/  F2FP.BF16.F32.PACK_AB R126, RZ, R126 ;  /* 0x0000007eff7e723e */ /* 0x000fe200000010ff */
[----:B------:R-:W-:Y:S01]  /*95e0*/  @P4 STG.E.U16 desc[UR40][R8.64+0x12], R135 ;  /* 0x0000128708004986 */ /* 0x000fe2000c101528 */
[----:B------:R-:W-:Y:S01]  /*95f0*/  ISETP.GT.AND P4, PT, R0, 0x80, P0 ;  /* 0x000000800000780c */ /* 0x000fe20000784270 */
[-C--:B------:R-:W-:Y:S01]  /*9600*/  FMUL R114, R114, R137.reuse ;  /* 0x0000008972727220 */ /* 0x080fe20000400000 */
[C---:B------:R-:W-:Y:S01]  /*9610*/  ISETP.GT.AND P0, PT, R0.reuse, 0x88, P0 ;  /* 0x000000880000780c */ /* 0x040fe20000704270 */
[----:B------:R-:W-:Y:S01]  /*9620*/  @P5 STG.E.U16 desc[UR40][R8.64+0x10], R134 ;  /* 0x0000108608005986 */ /* 0x000fe2000c101528 */
[C---:B------:R-:W-:Y:S01]  /*9630*/  ISETP.GT.AND P5, PT, R0.reuse, 0x80, P3 ;  /* 0x000000800000780c */ /* 0x040fe20001fa4270 */
[-C--:B------:R-:W-:Y:S01]  /*9640*/  FMUL R115, R115, R137.reuse ;  /* 0x0000008973737220 */ /* 0x080fe20000400000 */
[----:B------:R-:W-:Y:S01]  /*9650*/  ISETP.GT.AND P3, PT, R0, 0x88, P3 ;  /* 0x000000880000780c */ /* 0x000fe20001f64270 */
[----:B------:R-:W-:Y:S01]  /*9660*/  FMUL R116, R116, R137 ;  /* 0x0000008974747220 */ /* 0x000fe20000400000 */
[----:B------:R-:W-:Y:S01]  /*9670*/  F2FP.BF16.F32.PACK_AB R127, RZ, R127 ;  /* 0x0000007fff7f723e */ /* 0x000fe200000010ff */
[----:B------:R-:W-:Y:S01]  /*9680*/  FMUL R117, R117, R137 ;  /* 0x0000008975757220 */ /* 0x000fe20000400000 */
[----:B------:R-:W-:Y:S01]  /*9690*/  F2FP.BF16.F32.PACK_AB R113, RZ, R113 ;  /* 0x00000071ff71723e */ /* 0x000fe200000010ff */
[-C--:B------:R-:W-:Y:S01]  /*96a0*/  FMUL R118, R118, R137.reuse ;  /* 0x0000008976767220 */ /* 0x080fe20000400000 */
[----:B------:R-:W-:Y:S01]  /*96b0*/  F2FP.BF16.F32.PACK_AB R112, RZ, R112 ;  /* 0x00000070ff70723e */ /* 0x000fe200000010ff */
[----:B------:R-:W-:Y:S01]  /*96c0*/  @P4 STG.E.U16 desc[UR40][R10.64], R120 ;  /* 0x000000780a004986 */ /* 0x000fe2000c101528 */
[----:B------:R-:W-:Y:S01]  /*96d0*/  IADD3 R12, P4, R139, R10, RZ ;  /* 0x0000000a8b0c7210 */ /* 0x000fe20007f9e0ff */
[-C--:B------:R-:W-:Y:S01]  /*96e0*/  FMUL R119, R119, R137.reuse ;  /* 0x0000008977777220 */ /* 0x080fe20000400000 */
[----:B------:R-:W-:Y:S01]  /*96f0*/  F2FP.BF16.F32.PACK_AB R114, RZ, R114 ;  /* 0x00000072ff72723e */ /* 0x000fe200000010ff */
[----:B------:R0:W-:Y:S01]  /*9700*/  @P5 STG.E.U16 desc[UR40][R10.64+0x2], R121 ;  /* 0x000002790a005986 */ /* 0x0001e2000c101528 */
[C---:B------:R-:W-:Y:S01]  /*9710*/  ISETP.GT.AND P5, PT, R0.reuse, 0x80, P2 ;  /* 0x000000800000780c */ /* 0x040fe200017a4270 */
[--C-:B------:R-:W-:Y:S01]  /*9720*/  IMAD.X R13, R23, 0x1, R11.reuse, P4 ;  /* 0x00000001170d7824 */ /* 0x100fe200020e060b */
[----:B------:R-:W-:Y:S01]  /*9730*/  ISETP.GT.AND P4, PT, R0, 0x80, P1 ;  /* 0x000000800000780c */ /* 0x000fe20000f84270 */
[-C--:B------:R-:W-:Y:S01]  /*9740*/  FMUL R104, R104, R137.reuse ;  /* 0x0000008968687220 */ /* 0x080fe20000400000 */
[----:B------:R-:W-:Y:S01]  /*9750*/  ISETP.GT.AND P1, PT, R0, 0x88, P1 ;  /* 0x000000880000780c */ /* 0x000fe20000f24270 */
[-C--:B------:R-:W-:Y:S01]  /*9760*/  FMUL R105, R105, R137.reuse ;  /* 0x0000008969697220 */ /* 0x080fe20000400000 */
[----:B------:R-:W-:Y:S01]  /*9770*/  @P0 STG.E.U16 desc[UR40][R12.64], R122 ;  /* 0x0000007a0c000986 */ /* 0x000fe2000c101528 */
[----:B------:R-:W-:Y:S01]  /*9780*/  ISETP.GT.AND P0, PT, R3, 0x11, PT ;  /* 0x000000110300780c */ /* 0x000fe20003f04270 */
[----:B------:R-:W-:Y:S01]  /*9790*/  FMUL R106, R106, R137 ;  /* 0x000000896a6a7220 */ /* 0x000fe20000400000 */
[----:B------:R-:W-:Y:S01]  /*97a0*/  F2FP.BF16.F32.PACK_AB R115, RZ, R115 ;  /* 0x00000073ff73723e */ /* 0x000fe200000010ff */
[-C--:B------:R-:W-:Y:S01]  /*97b0*/  FMUL R107, R107, R137.reuse ;  /* 0x000000896b6b7220 */ /* 0x080fe20000400000 */
[----:B------:R-:W-:Y:S01]  /*97c0*/  F2FP.BF16.F32.PACK_AB R116, RZ, R116 ;  /* 0x00000074ff74723e */ /* 0x000fe200000010ff */
[----:B------:R-:W-:Y:S01]  /*97d0*/  FMUL R108, R108, R137 ;  /* 0x000000896c6c7220 */ /* 0x000fe20000400000 */
[--C-:B------:R-:W-:Y:S01]  /*97e0*/  @P5 IMAD.MOV.U32 R14, RZ, RZ, R10.reuse ;  /* 0x000000ffff0e5224 */ /* 0x100fe200078e000a */
[----:B------:R-:W-:Y:S01]  /*97f0*/  F2FP.BF16.F32.PACK_AB R117, RZ, R117 ;  /* 0x00000075ff75723e */ /* 0x000fe200000010ff */
[--C-:B------:R-:W-:Y:S01]  /*9800*/  @P5 IMAD.MOV.U32 R15, RZ, RZ, R11.reuse ;  /* 0x000000ffff0f5224 */ /* 0x100fe200078e000b */
[----:B------:R-:W-:Y:S01]  /*9810*/  F2FP.BF16.F32.PACK_AB R118, RZ, R118 ;  /* 0x00000076ff76723e */ /* 0x000fe200000010ff */
[----:B------:R-:W-:Y:S01]  /*9820*/  @P4 IMAD.MOV.U32 R20, RZ, RZ, R10 ;  /* 0x000000ffff144224 */ /* 0x000fe200078e000a */
[----:B------:R-:W-:Y:S01]  /*9830*/  F2FP.BF16.F32.PACK_AB R119, RZ, R119 ;  /* 0x00000077ff77723e */ /* 0x000fe200000010ff */
[----:B------:R-:W-:Y:S01]  /*9840*/  @P4 IMAD.MOV.U32 R21, RZ, RZ, R11 ;  /* 0x000000ffff154224 */ /* 0x000fe200078e000b */
[----:B------:R-:W-:Y:S01]  /*9850*/  F2FP.BF16.F32.PACK_AB R104, RZ, R104 ;  /* 0x00000068ff68723e */ /* 0x000fe200000010ff */
[--C-:B0-----:R-:W-:Y:S01]  /*9860*/  @P3 IMAD.MOV.U32 R10, RZ, RZ, R12.reuse ;  /* 0x000000ffff0a3224 */ /* 0x101fe200078e000c */
[----:B------:R-:W-:Y:S01]  /*9870*/  F2FP.BF16.F32.PACK_AB R105, RZ, R105 ;  /* 0x00000069ff69723e */ /* 0x000fe200000010ff */
[--C-:B------:R-:W-:Y:S01]  /*9880*/  @P3 IMAD.MOV.U32 R11, RZ, RZ, R13.reuse ;  /* 0x000000ffff0b3224 */ /* 0x100fe200078e000d */
[----:B------:R-:W-:Y:S01]  /*9890*/  F2FP.BF16.F32.PACK_AB R106, RZ, R106 ;  /* 0x0000006aff6a723e */ /* 0x000fe200000010ff */
[-C--:B------:R-:W-:Y:S01]  /*98a0*/  FMUL R109, R109, R137.reuse ;  /* 0x000000896d6d7220 */ /* 0x080fe20000400000 */
[----:B------:R-:W-:Y:S01]  /*98b0*/  FMUL R111, R111, R137 ;  /* 0x000000896f6f7220 */ /* 0x000fe20000400000 */
[----:B------:R-:W-:Y:S01]  /*98c0*/  F2FP.BF16.F32.PACK_AB R107, RZ, R107 ;  /* 0x0000006bff6b723e */ /* 0x000fe200000010ff */
[----:B------:R0:W-:Y:S01]  /*98d0*/  @P3 STG.E.U16 desc[UR40][R10.64+0x2], R123 ;  /* 0x0000027b0a003986 */ /* 0x0001e2000c101528 */
[----:B------:R-:W-:Y:S01]  /*98e0*/  ISETP.GT.AND P3, PT, R0, 0x88, P2 ;  /* 0x000000880000780c */ /* 0x000fe20001764270 */
[-C--:B------:R-:W-:Y:S01]  /*98f0*/  FMUL R110, R110, R137.reuse ;  /* 0x000000896e6e7220 */ /* 0x080fe20000400000 */
[----:B------:R-:W-:Y:S01]  /*9900*/  ISETP.GT.AND P2, PT, R3, 0x10, PT ;  /* 0x000000100300780c */ /* 0x000fe20003f44270 */
[----:B------:R-:W-:Y:S01]  /*9910*/  @P5 STG.E.U16 desc[UR40][R14.64+0x10], R124 ;  /* 0x0000107c0e005986 */ /* 0x000fe2000c101528 */
[----:B------:R-:W-:Y:S01]  /*9920*/  ISETP.GT.AND P5, PT, R0, RZ, P0 ;  /* 0x000000ff0000720c */ /* 0x000fe200007a4270 */
[-C--:B------:R-:W-:Y:S01]  /*9930*/  FMUL R96, R96, R137.reuse ;  /* 0x0000008960607220 */ /* 0x080fe20000400000 */
[----:B------:R-:W-:Y:S01]  /*9940*/  F2FP.BF16.F32.PACK_AB R108, RZ, R108 ;  /* 0x0000006cff6c723e */ /* 0x000fe200000010ff */
[----:B------:R-:W-:Y:S01]  /*9950*/  @P4 STG.E.U16 desc[UR40][R20.64+0x12], R125 ;  /* 0x0000127d14004986 */ /* 0x000fe2000c101528 */
[----:B------:R-:W-:Y:S01]  /*9960*/  ISETP.GT.AND P4, PT, R0, RZ, P2 ;  /* 0x000000ff0000720c */ /* 0x000fe20001784270 */
[----:B------:R-:W-:Y:S01]  /*9970*/  FMUL R97, R97, R137 ;  /* 0x0000008961617220 */ /* 0x000fe20000400000 */
[----:B------:R-:W-:Y:S01]  /*9980*/  F2FP.BF16.F32.PACK_AB R109, RZ, R109 ;  /* 0x0000006dff6d723e */ /* 0x000fe200000010ff */
[----:B------:R-:W-:Y:S01]  /*9990*/  FMUL R99, R99, R137 ;  /* 0x0000008963637220 */ /* 0x000fe20000400000 */
[----:B------:R-:W-:Y:S01]  /*99a0*/  F2FP.BF16.F32.PACK_AB R111, RZ, R111 ;  /* 0x0000006fff6f723e */ /* 0x000fe200000010ff */
[----:B0-----:R-:W-:Y:S01]  /*99b0*/  @P3 IMAD.MOV.U32 R10, RZ, RZ, R12 ;  /* 0x000000ffff0a3224 */ /* 0x001fe200078e000c */
[----:B------:R-:W-:Y:S01]  /*99c0*/  F2FP.BF16.F32.PACK_AB R110, RZ, R110 ;  /* 0x0000006eff6e723e */ /* 0x000fe200000010ff */
[----:B------:R-:W-:-:S02]  /*99d0*/  @P3 IMAD.MOV.U32 R11, RZ, RZ, R13 ;  /* 0x000000ffff0b3224 */ /* 0x000fc400078e000d */
[-C--:B------:R-:W-:Y:S01]  /*99e0*/  FMUL R98, R98, R137.reuse ;  /* 0x0000008962627220 */ /* 0x080fe20000400000 */
[----:B------:R-:W-:Y:S01]  /*99f0*/  F2FP.BF16.F32.PACK_AB R96, RZ, R96 ;  /* 0x00000060ff60723e */ /* 0x000fe200000010ff */
[----:B------:R-:W-:Y:S01]  /*9a00*/  FMUL R100, R100, R137 ;  /* 0x0000008964647220 */ /* 0x000fe20000400000 */
[----:B------:R-:W-:Y:S01]  /*9a10*/  F2FP.BF16.F32.PACK_AB R97, RZ, R97 ;  /* 0x00000061ff61723e */ /* 0x000fe200000010ff */
[----:B------:R0:W-:Y:S01]  /*9a20*/  @P3 STG.E.U16 desc[UR40][R10.64+0x10], R126 ;  /* 0x0000107e0a003986 */ /* 0x0001e2000c101528 */
[----:B------:R-:W-:Y:S01]  /*9a30*/  ISETP.GT.AND P3, PT, R0, 0x8, P2 ;  /* 0x000000080000780c */ /* 0x000fe20001764270 */
[----:B------:R-:W-:Y:S01]  /*9a40*/  FMUL R101, R101, R137 ;  /* 0x0000008965657220 */ /* 0x000fe20000400000 */
[----:B------:R-:W-:Y:S01]  /*9a50*/  F2FP.BF16.F32.PACK_AB R99, RZ, R99 ;  /* 0x00000063ff63723e */ /* 0x000fe200000010ff */
[----:B------:R1:W-:Y:S01]  /*9a60*/  @P1 STG.E.U16 desc[UR40][R12.64+0x12], R127 ;  /* 0x0000127f0c001986 */ /* 0x0003e2000c101528 */
[----:B------:R-:W-:Y:S01]  /*9a70*/  ISETP.GT.AND P1, PT, R3, 0x18, PT ;  /* 0x000000180300780c */ /* 0x000fe20003f24270 */
[-C--:B------:R-:W-:Y:S01]  /*9a80*/  FMUL R102, R102, R137.reuse ;  /* 0x0000008966667220 */ /* 0x080fe20000400000 */
[----:B------:R-:W-:Y:S01]  /*9a90*/  F2FP.BF16.F32.PACK_AB R98, RZ, R98 ;  /* 0x00000062ff62723e */ /* 0x000fe200000010ff */
[----:B------:R1:W-:Y:S01]  /*9aa0*/  @P5 STG.E.U16 desc[UR40][R6.64+0x22], R113 ;  /* 0x0000227106005986 */ /* 0x0003e2000c101528 */
[C---:B------:R-:W-:Y:S01]  /*9ab0*/  ISETP.GT.AND P5, PT, R0.reuse, 0x8, P0 ;  /* 0x000000080000780c */ /* 0x040fe200007a4270 */
[----:B------:R-:W-:Y:S01]  /*9ac0*/  FMUL R103, R103, R137 ;  /* 0x0000008967677220 */ /* 0x000fe20000400000 */
[----:B------:R-:W-:Y:S01]  /*9ad0*/  F2FP.BF16.F32.PACK_AB R100, RZ, R100 ;  /* 0x00000064ff64723e */ /* 0x000fe200000010ff */
[----:B------:R1:W-:Y:S01]  /*9ae0*/  @P4 STG.E.U16 desc[UR40][R6.64+0x20], R112 ;  /* 0x0000207006004986 */ /* 0x0003e2000c101528 */
[----:B------:R-:W-:Y:S01]  /*9af0*/  ISETP.GT.AND P4, PT, R0, RZ, P1 ;  /* 0x000000ff0000720c */ /* 0x000fe20000f84270 */
[----:B0-----:R-:W-:Y:S01]  /*9b00*/  IMAD.WIDE.U32 R10, R4, 0xf0, R8 ;  /* 0x000000f0040a7825 */ /* 0x001fe200078e0008 */
[----:B------:R-:W-:Y:S01]  /*9b10*/  F2FP.BF16.F32.PACK_AB R101, RZ, R101 ;  /* 0x00000065ff65723e */ /* 0x000fe200000010ff */
[----:B------:R1:W-:Y:S01]  /*9b20*/  @P3 STG.E.U16 desc[UR40][R8.64+0x20], R114 ;  /* 0x0000207208003986 */ /* 0x0003e2000c101528 */
[----:B------:R-:W-:Y:S01]  /*9b30*/  ISETP.GT.AND P3, PT, R3, 0x19, PT ;  /* 0x000000190300780c */ /* 0x000fe20003f64270 */
[----:B------:R-:W-:Y:S01]  /*9b40*/  IMAD.IADD R11, R5, 0x1, R11 ;  /* 0x00000001050b7824 */ /* 0x000fe200078e020b */
[----:B------:R-:W-:Y:S01]  /*9b50*/  F2FP.BF16.F32.PACK_AB R102, RZ, R102 ;  /* 0x00000066ff66723e */ /* 0x000fe200000010ff */
[----:B------:R-:W-:Y:S01]  /*9b60*/  FMUL R88, R88, R137 ;  /* 0x0000008958587220 */ /* 0x000fe20000400000 */
[----:B------:R-:W-:Y:S01]  /*9b70*/  F2FP.BF16.F32.PACK_AB R103, RZ, R103 ;  /* 0x00000067ff67723e */ /* 0x000fe200000010ff */
[----:B------:R1:W-:Y:S01]  /*9b80*/  @P5 STG.E.U16 desc[UR40][R8.64+0x22], R115 ;  /* 0x0000227308005986 */ /* 0x0003e2000c101528 */
[----:B------:R-:W-:Y:S01]  /*9b90*/  ISETP.GT.AND P5, PT, R0, RZ, P3 ;  /* 0x000000ff0000720c */ /* 0x000fe20001fa4270 */
[-C--:B------:R-:W-:Y:S01]  /*9ba0*/  FMUL R89, R89, R137.reuse ;  /* 0x0000008959597220 */ /* 0x080fe20000400000 */
[-C--:B------:R-:W-:Y:S01]  /*9bb0*/  FMUL R90, R90, R137.reuse ;  /* 0x000000895a5a7220 */ /* 0x080fe20000400000 */
[----:B------:R1:W-:Y:S01]  /*9bc0*/  @P4 STG.E.U16 desc[UR40][R6.64+0x30], R116 ;  /* 0x0000307406004986 */ /* 0x0003e2000c101528 */
[----:B------:R-:W-:Y:S01]  /*9bd0*/  ISETP.GT.AND P4, PT, R0, 0x8, P1 ;  /* 0x000000080000780c */ /* 0x000fe20000f84270 */
[-C--:B------:R-:W-:Y:S01]  /*9be0*/  FMUL R91, R91, R137.reuse ;  /* 0x000000895b5b7220 */ /* 0x080fe20000400000 */
[----:B------:R-:W-:Y:S01]  /*9bf0*/  F2FP.BF16.F32.PACK_AB R88, RZ, R88 ;  /* 0x00000058ff58723e */ /* 0x000fe200000010ff */
[----:B------:R-:W-:Y:S01]  /*9c00*/  FMUL R93, R93, R137 ;  /* 0x000000895d5d7220 */ /* 0x000fe20000400000 */
[----:B------:R-:W-:Y:S01]  /*9c10*/  F2FP.BF16.F32.PACK_AB R89, RZ, R89 ;  /* 0x00000059ff59723e */ /* 0x000fe200000010ff */
[-C--:B------:R-:W-:Y:S01]  /*9c20*/  FMUL R92, R92, R137.reuse ;  /* 0x000000895c5c7220 */ /* 0x080fe20000400000 */
[----:B------:R-:W-:Y:S01]  /*9c30*/  F2FP.BF16.F32.PACK_AB R90, RZ, R90 ;  /* 0x0000005aff5a723e */ /* 0x000fe200000010ff */
[----:B------:R-:W-:Y:S01]  /*9c40*/  FMUL R94, R94, R137 ;  /* 0x000000895e5e7220 */ /* 0x000fe20000400000 */
[----:B------:R-:W-:Y:S01]  /*9c50*/  F2FP.BF16.F32.PACK_AB R91, RZ, R91 ;  /* 0x0000005bff5b723e */ /* 0x000fe200000010ff */
[----:B------:R1:W-:Y:S01]  /*9c60*/  @P5 STG.E.U16 desc[UR40][R6.64+0x32], R117 ;  /* 0x0000327506005986 */ /* 0x0003e2000c101528 */
[C---:B------:R-:W-:Y:S01]  /*9c70*/  ISETP.GT.AND P5, PT, R0.reuse, 0x8, P3 ;  /* 0x000000080000780c */ /* 0x040fe20001fa4270 */
[----:B------:R-:W-:Y:S01]  /*9c80*/  FMUL R95, R95, R137 ;  /* 0x000000895f5f7220 */ /* 0x000fe20000400000 */
[----:B------:R-:W-:Y:S01]  /*9c90*/  F2FP.BF16.F32.PACK_AB R93, RZ, R93 ;  /* 0x0000005dff5d723e */ /* 0x000fe200000010ff */
[----:B------:R1:W-:Y:S01]  /*9ca0*/  @P4 STG.E.U16 desc[UR40][R8.64+0x30], R118 ;  /* 0x0000307608004986 */ /* 0x0003e2000c101528 */
[----:B------:R-:W-:Y:S01]  /*9cb0*/  ISETP.GT.AND P4, PT, R0, 0x80, P2 ;  /* 0x000000800000780c */ /* 0x000fe20001784270 */
[-C--:B------:R-:W-:Y:S01]  /*9cc0*/  FMUL R80, R80, R137.reuse ;  /* 0x0000008950507220 */ /* 0x080fe20000400000 */
[----:B------:R-:W-:Y:S01]  /*9cd0*/  ISETP.GT.AND P2, PT, R0, 0x88, P2 ;  /* 0x000000880000780c */ /* 0x000fe20001744270 */
[-C--:B------:R-:W-:Y:S01]  /*9ce0*/  FMUL R81, R81, R137.reuse ;  /* 0x0000008951517220 */ /* 0x080fe20000400000 */
[----:B------:R-:W-:Y:S01]  /*9cf0*/  F2FP.BF16.F32.PACK_AB R92, RZ, R92 ;  /* 0x0000005cff5c723e */ /* 0x000fe200000010ff */
[-C--:B------:R-:W-:Y:S01]  /*9d00*/  FMUL R83, R83, R137.reuse ;  /* 0x0000008953537220 */ /* 0x080fe20000400000 */
[----:B------:R-:W-:Y:S01]  /*9d10*/  F2FP.BF16.F32.PACK_AB R94, RZ, R94 ;  /* 0x0000005eff5e723e */ /* 0x000fe200000010ff */
[----:B------:R-:W-:Y:S01]  /*9d20*/  FMUL R82, R82, R137 ;  /* 0x0000008952527220 */ /* 0x000fe20000400000 */
[----:B------:R-:W-:Y:S01]  /*9d30*/  F2FP.BF16.F32.PACK_AB R95, RZ, R95 ;  /* 0x0000005fff5f723e */ /* 0x000fe200000010ff */
[----:B------:R1:W-:Y:S01]  /*9d40*/  @P5 STG.E.U16 desc[UR40][R8.64+0x32], R119 ;  /* 0x0000327708005986 */ /* 0x0003e2000c101528 */
[----:B------:R-:W-:Y:S01]  /*9d50*/  IADD3 R4, P5, R139, R10, RZ ;  /* 0x0000000a8b047210 */ /* 0x000fe20007fbe0ff */
[-C--:B------:R-:W-:Y:S01]  /*9d60*/  FMUL R84, R84, R137.reuse ;  /* 0x0000008954547220 */ /* 0x080fe20000400000 */
[----:B------:R-:W-:Y:S01]  /*9d70*/  F2FP.BF16.F32.PACK_AB R80, RZ, R80 ;  /* 0x00000050ff50723e */ /* 0x000fe200000010ff */
[----:B------:R1:W-:Y:S01]  /*9d80*/  @P4 STG.E.U16 desc[UR40][R10.64+0x20], R104 ;  /* 0x000020680a004986 */ /* 0x0003e2000c101528 */
[C---:B------:R-:W-:Y:S01]  /*9d90*/  ISETP.GT.AND P4, PT, R0.reuse, 0x80, P0 ;  /* 0x000000800000780c */ /* 0x040fe20000784270 */
[----:B------:R-:W-:Y:S01]  /*9da0*/  IMAD.X R5, R23, 0x1, R11, P5 ;  /* 0x0000000117057824 */ /* 0x000fe200028e060b */
[----:B------:R-:W-:Y:S01]  /*9db0*/  ISETP.GT.AND P0, PT, R0, 0x88, P0 ;  /* 0x000000880000780c */ /* 0x000fe20000704270 */
[----:B------:R-:W-:Y:S01]  /*9dc0*/  FMUL R85, R85, R137 ;  /* 0x0000008955557220 */ /* 0x000fe20000400000 */
[----:B------:R-:W-:Y:S01]  /*9dd0*/  F2FP.BF16.F32.PACK_AB R81, RZ, R81 ;  /* 0x00000051ff51723e */ /* 0x000fe200000010ff */
[----:B------:R-:W-:Y:S01]  /*9de0*/  FMUL R86, R86, R137 ;  /* 0x0000008956567220 */ /* 0x000fe20000400000 */
[----:B------:R-:W-:Y:S01]  /*9df0*/  F2FP.BF16.F32.PACK_AB R83, RZ, R83 ;  /* 0x00000053ff53723e */ /* 0x000fe200000010ff */
[-C--:B------:R-:W-:Y:S01]  /*9e00*/  FMUL R87, R87, R137.reuse ;  /* 0x0000008957577220 */ /* 0x080fe20000400000 */
[----:B------:R-:W-:Y:S01]  /*9e10*/  F2FP.BF16.F32.PACK_AB R82, RZ, R82 ;  /* 0x00000052ff52723e */ /* 0x000fe200000010ff */
[-C--:B------:R-:W-:Y:S01]  /*9e20*/  FMUL R72, R72, R137.reuse ;  /* 0x0000008948487220 */ /* 0x080fe20000400000 */
[----:B------:R-:W-:Y:S01]  /*9e30*/  F2FP.BF16.F32.PACK_AB R84, RZ, R84 ;  /* 0x00000054ff54723e */ /* 0x000fe200000010ff */
[----:B------:R-:W-:Y:S01]  /*9e40*/  FMUL R73, R73, R137 ;  /* 0x0000008949497220 */ /* 0x000fe20000400000 */
[----:B------:R-:W-:Y:S01]  /*9e50*/  F2FP.BF16.F32.PACK_AB R85, RZ, R85 ;  /* 0x00000055ff55723e */ /* 0x000fe200000010ff */
[----:B------:R1:W-:Y:S01]  /*9e60*/  @P4 STG.E.U16 desc[UR40][R10.64+0x22], R105 ;  /* 0x000022690a004986 */ /* 0x0003e2000c101528 */
[----:B------:R-:W-:Y:S01]  /*9e70*/  ISETP.GT.AND P4, PT, R0, 0x80, P1 ;  /* 0x000000800000780c */ /* 0x000fe20000f84270 */
[-C--:B------:R-:W-:Y:S01]  /*9e80*/  FMUL R74, R74, R137.reuse ;  /* 0x000000894a4a7220 */ /* 0x080fe20000400000 */
[C---:B------:R-:W-:Y:S01]  /*9e90*/  ISETP.GT.AND P1, PT, R0.reuse, 0x88, P1 ;  /* 0x000000880000780c */ /* 0x040fe20000f24270 */
[----:B------:R1:W-:Y:S01]  /*9ea0*/  @P2 STG.E.U16 desc[UR40][R4.64+0x20], R106 ;  /* 0x0000206a04002986 */ /* 0x0003e2000c101528 */
[C---:B------:R-:W-:Y:S01]  /*9eb0*/  ISETP.GT.AND P2, PT, R0.reuse, 0x80, P3 ;  /* 0x000000800000780c */ /* 0x040fe20001f44270 */
[-C--:B------:R-:W-:Y:S01]  /*9ec0*/  FMUL R75, R75, R137.reuse ;  /* 0x000000894b4b7220 */ /* 0x080fe20000400000 */
[----:B------:R-:W-:Y:S01]  /*9ed0*/  ISETP.GT.AND P3, PT, R0, 0x88, P3 ;  /* 0x000000880000780c */ /* 0x000fe20001f64270 */
[----:B------:R1:W-:Y:S01]  /*9ee0*/  @P0 STG.E.U16 desc[UR40][R4.64+0x22], R107 ;  /* 0x0000226b04000986 */ /* 0x0003e2000c101528 */
[----:B------:R-:W-:Y:S01]  /*9ef0*/  F2FP.BF16.F32.PACK_AB R86, RZ, R86 ;  /* 0x00000056ff56723e */ /* 0x000fe200000010ff */
[----:B------:R-:W-:Y:S01]  /*9f00*/  FMUL R77, R77, R137 ;  /* 0x000000894d4d7220 */ /* 0x000fe20000400000 */
[----:B------:R-:W-:Y:S01]  /*9f10*/  F2FP.BF16.F32.PACK_AB R87, RZ, R87 ;  /* 0x00000057ff57723e */ /* 0x000fe200000010ff */
[----:B------:R-:W-:Y:S01]  /*9f20*/  FMUL R76, R76, R137 ;  /* 0x000000894c4c7220 */ /* 0x000fe20000400000 */
[----:B------:R-:W-:Y:S01]  /*9f30*/  F2FP.BF16.F32.PACK_AB R72, RZ, R72 ;  /* 0x00000048ff48723e */ /* 0x000fe200000010ff */
[----:B------:R1:W-:Y:S01]  /*9f40*/  @P4 STG.E.U16 desc[UR40][R10.64+0x30], R108 ;  /* 0x0000306c0a004986 */ /* 0x0003e2000c101528 */
[----:B------:R-:W-:Y:S01]  /*9f50*/  F2FP.BF16.F32.PACK_AB R73, RZ, R73 ;  /* 0x00000049ff49723e */ /* 0x000fe200000010ff */
[-C--:B------:R-:W-:Y:S01]  /*9f60*/  FMUL R78, R78, R137.reuse ;  /* 0x000000894e4e7220 */ /* 0x080fe20000400000 */
[----:B------:R-:W-:Y:S01]  /*9f70*/  F2FP.BF16.F32.PACK_AB R74, RZ, R74 ;  /* 0x0000004aff4a723e */ /* 0x000fe200000010ff */
[----:B------:R1:W-:Y:S01]  /*9f80*/  @P2 STG.E.U16 desc[UR40][R10.64+0x32], R109 ;  /* 0x0000326d0a002986 */ /* 0x0003e2000c101528 */
[----:B------:R-:W-:Y:S01]  /*9f90*/  ISETP.GT.AND P2, PT, R3, 0x21, PT ;  /* 0x000000210300780c */ /* 0x000fe20003f44270 */
[----:B------:R-:W-:Y:S01]  /*9fa0*/  FMUL R79, R79, R137 ;  /* 0x000000894f4f7220 */ /* 0x000fe20000400000 */
[----:B------:R-:W-:Y:S01]  /*9fb0*/  F2FP.BF16.F32.PACK_AB R75, RZ, R75 ;  /* 0x0000004bff4b723e */ /* 0x000fe200000010ff */
[----:B------:R1:W-:Y:S01]  /*9fc0*/  @P3 STG.E.U16 desc[UR40][R4.64+0x32], R111 ;  /* 0x0000326f04003986 */ /* 0x0003e2000c101528 */
[----:B------:R-:W-:Y:S01]  /*9fd0*/  ISETP.GT.AND P3, PT, R3, 0x20, PT ;  /* 0x000000200300780c */ /* 0x000fe20003f64270 */
[-C--:B------:R-:W-:Y:S01]  /*9fe0*/  FMUL R64, R64, R137.reuse ;  /* 0x0000008940407220 */ /* 0x080fe20000400000 */
[C---:B------:R-:W-:Y:S01]  /*9ff0*/  ISETP.GT.AND P4, PT, R0.reuse, RZ, P2 ;  /* 0x000000ff0000720c */ /* 0x040fe20001784270 */
[----:B------:R1:W-:Y:S01]  /*a000*/  @P1 STG.E.U16 desc[UR40][R4.64+0x30], R110 ;  /* 0x0000306e04001986 */ /* 0x0003e2000c101528 */
[C---:B------:R-:W-:Y:S01]  /*a010*/  ISETP.GT.AND P0, PT, R0.reuse, RZ, P3 ;  /* 0x000000ff0000720c */ /* 0x040fe20001f04270 */
[-C--:B------:R-:W-:Y:S01]  /*a020*/  FMUL R65, R65, R137.reuse ;  /* 0x0000008941417220 */ /* 0x080fe20000400000 */
[C---:B------:R-:W-:Y:S01]  /*a030*/  ISETP.GT.AND P1, PT, R0.reuse, 0x8, P2 ;  /* 0x000000080000780c */ /* 0x040fe20001724270 */
[-C--:B------:R-:W-:Y:S01]  /*a040*/  FMUL R67, R67, R137.reuse ;  /* 0x0000008943437220 */ /* 0x080fe20000400000 */
[----:B------:R-:W-:Y:S01]  /*a050*/  ISETP.GT.AND P5, PT, R0, 0x8, P3 ;  /* 0x000000080000780c */ /* 0x000fe20001fa4270 */
[----:B------:R-:W-:Y:S01]  /*a060*/  FMUL R66, R66, R137 ;  /* 0x0000008942427220 */ /* 0x000fe20000400000 */
[----:B------:R-:W-:Y:S01]  /*a070*/  F2FP.BF16.F32.PACK_AB R77, RZ, R77 ;  /* 0x0000004dff4d723e */ /* 0x000fe200000010ff */
[-C--:B------:R-:W-:Y:S01]  /*a080*/  FMUL R68, R68, R137.reuse ;  /* 0x0000008944447220 */ /* 0x080fe20000400000 */
        /* <DEDUP_REMOVED lines=13> */
[----:B------:R-:W-:Y:S01]  /*a160*/  FMUL R56, R56, R137 ;  /* 0x0000008938387220 */ /* 0x000fe20000400000 */
[----:B------:R-:W-:Y:S01]  /*a170*/  F2FP.BF16.F32.PACK_AB R67, RZ, R67 ;  /* 0x00000043ff43723e */ /* 0x000fe200000010ff */
[----:B------:R1:W-:Y:S01]  /*a180*/  @P5 STG.E.U16 desc[UR40][R8.64+0x40], R98 ;  /* 0x0000406208005986 */ /* 0x0003e2000c101528 */
[C---:B------:R-:W-:Y:S01]  /*a190*/  ISETP.GT.AND P5, PT, R0.reuse, RZ, P0 ;  /* 0x000000ff0000720c */ /* 0x040fe200007a4270 */
[-C--:B------:R-:W-:Y:S01]  /*a1a0*/  FMUL R57, R57, R137.reuse ;  /* 0x0000008939397220 */ /* 0x080fe20000400000 */
[----:B------:R-:W-:Y:S01]  /*a1b0*/  ISETP.GT.AND P4, PT, R0, RZ, P1 ;  /* 0x000000ff0000720c */ /* 0x000fe20000f84270 */
[-C--:B------:R-:W-:Y:S01]  /*a1c0*/  FMUL R58, R58, R137.reuse ;  /* 0x000000893a3a7220 */ /* 0x080fe20000400000 */
[----:B------:R-:W-:Y:S01]  /*a1d0*/  F2FP.BF16.F32.PACK_AB R66, RZ, R66 ;  /* 0x00000042ff42723e */ /* 0x000fe200000010ff */
        /* <DEDUP_REMOVED lines=10> */
[-C--:B------:R-:W-:Y:S01]  /*a280*/  FMUL R63, R63, R137.reuse ;  /* 0x000000893f3f7220 */ /* 0x080fe20000400000 */
[----:B------:R-:W-:Y:S01]  /*a290*/  F2FP.BF16.F32.PACK_AB R56, RZ, R56 ;  /* 0x00000038ff38723e */ /* 0x000fe200000010ff */
[----:B------:R1:W-:Y:S01]  /*a2a0*/  @P4 STG.E.U16 desc[UR40][R6.64+0x52], R101 ;  /* 0x0000526506004986 */ /* 0x0003e2000c101528 */
[----:B------:R-:W-:Y:S01]  /*a2b0*/  ISETP.GT.AND P4, PT, R0, 0x8, P1 ;  /* 0x000000080000780c */ /* 0x000fe20000f84270 */
[----:B------:R-:W-:Y:S01]  /*a2c0*/  FMUL R48, R48, R137 ;  /* 0x0000008930307220 */ /* 0x000fe20000400000 */
[----:B------:R-:W-:Y:S01]  /*a2d0*/  F2FP.BF16.F32.PACK_AB R57, RZ, R57 ;  /* 0x00000039ff39723e */ /* 0x000fe200000010ff */
[-C--:B------:R-:W-:Y:S01]  /*a2e0*/  FMUL R49, R49, R137.reuse ;  /* 0x0000008931317220 */ /* 0x080fe20000400000 */
[----:B------:R-:W-:Y:S01]  /*a2f0*/  F2FP.BF16.F32.PACK_AB R58, RZ, R58 ;  /* 0x0000003aff3a723e */ /* 0x000fe200000010ff */
[----:B------:R-:W-:Y:S01]  /*a300*/  FMUL R51, R51, R137 ;  /* 0x0000008933337220 */ /* 0x000fe20000400000 */
        /* <DEDUP_REMOVED lines=30> */
[----:B------:R-:W-:Y:S01]  /*a4f0*/  ISETP.GT.AND P2, PT, R3, 0x31, PT ;  /* 0x000000310300780c */ /* 0x000fe20003f44270 */
[----:B------:R-:W-:Y:S01]  /*a500*/  FMUL R44, R44, R137 ;  /* 0x000000892c2c7220 */ /* 0x000fe20000400000 */
[----:B------:R-:W-:Y:S01]  /*a510*/  F2FP.BF16.F32.PACK_AB R51, RZ, R51 ;  /* 0x00000033ff33723e */ /* 0x000fe200000010ff */
[-C--:B------:R-:W-:Y:S01]  /*a520*/  FMUL R45, R45, R137.reuse ;  /* 0x000000892d2d7220 */ /* 0x080fe20000400000 */
[----:B------:R-:W-:Y:S01]  /*a530*/  F2FP.BF16.F32.PACK_AB R50, RZ, R50 ;  /* 0x00000032ff32723e */ /* 0x000fe200000010ff */
[----:B------:R1:W-:Y:S01]  /*a540*/  @P4 STG.E.U16 desc[UR40][R10.64+0x50], R92 ;  /* 0x0000505c0a004986 */ /* 0x0003e2000c101528 */
[----:B------:R-:W-:Y:S01]  /*a550*/  ISETP.GT.AND P4, PT, R0, RZ, P2 ;  /* 0x000000ff0000720c */ /* 0x000fe20001784270 */
[-C--:B------:R-:W-:Y:S01]  /*a560*/  FMUL R46, R46, R137.reuse ;  /* 0x000000892e2e7220 */ /* 0x080fe20000400000 */
[----:B------:R-:W-:Y:S01]  /*a570*/  F2FP.BF16.F32.PACK_AB R52, RZ, R52 ;  /* 0x00000034ff34723e */ /* 0x000fe200000010ff */
[----:B------:R1:W-:Y:S01]  /*a580*/  @P3 STG.E.U16 desc[UR40][R10.64+0x52], R93 ;  /* 0x0000525d0a003986 */ /* 0x0003e2000c101528 */
[----:B------:R-:W-:Y:S01]  /*a590*/  ISETP.GT.AND P3, PT, R3, 0x30, PT ;  /* 0x000000300300780c */ /* 0x000fe20003f64270 */
[----:B------:R-:W-:Y:S01]  /*a5a0*/  FMUL R47, R47, R137 ;  /* 0x000000892f2f7220 */ /* 0x000fe20000400000 */
[----:B------:R-:W-:Y:S01]  /*a5b0*/  F2FP.BF16.F32.PACK_AB R53, RZ, R53 ;  /* 0x00000035ff35723e */ /* 0x000fe200000010ff */
[----:B------:R1:W-:Y:S01]  /*a5c0*/  @P0 STG.E.U16 desc[UR40][R4.64+0x50], R94 ;  /* 0x0000505e04000986 */ /* 0x0003e2000c101528 */
[----:B------:R-:W-:Y:S01]  /*a5d0*/  ISETP.GT.AND P0, PT, R0, RZ, P3 ;  /* 0x000000ff0000720c */ /* 0x000fe20001f04270 */
[-C--:B------:R-:W-:Y:S01]  /*a5e0*/  FMUL R32, R32, R137.reuse ;  /* 0x0000008920207220 */ /* 0x080fe20000400000 */
[C---:B------:R-:W-:Y:S01]  /*a5f0*/  ISETP.GT.AND P5, PT, R0.reuse, 0x8, P3 ;  /* 0x000000080000780c */ /* 0x040fe20001fa4270 */
[----:B------:R1:W-:Y:S01]  /*a600*/  @P1 STG.E.U16 desc[UR40][R4.64+0x52], R95 ;  /* 0x0000525f04001986 */ /* 0x0003e2000c101528 */
[----:B------:R-:W-:Y:S01]  /*a610*/  ISETP.GT.AND P1, PT, R0, 0x8, P2 ;  /* 0x000000080000780c */ /* 0x000fe20001724270 */
[----:B------:R-:W-:Y:S01]  /*a620*/  FMUL R33, R33, R137 ;  /* 0x0000008921217220 */ /* 0x000fe20000400000 */
[----:B------:R-:W-:Y:S01]  /*a630*/  F2FP.BF16.F32.PACK_AB R54, RZ, R54 ;  /* 0x00000036ff36723e */ /* 0x000fe200000010ff */
[----:B------:R1:W-:Y:S01]  /*a640*/  @P4 STG.E.U16 desc[UR40][R6.64+0x62], R81 ;  /* 0x0000625106004986 */ /* 0x0003e2000c101528 */
[----:B------:R-:W-:Y:S01]  /*a650*/  F2FP.BF16.F32.PACK_AB R55, RZ, R55 ;  /* 0x00000037ff37723e */ /* 0x000fe200000010ff */
[-C--:B------:R-:W-:Y:S01]  /*a660*/  FMUL R34, R34, R137.reuse ;  /* 0x0000008922227220 */ /* 0x080fe20000400000 */
[----:B------:R-:W-:Y:S01]  /*a670*/  F2FP.BF16.F32.PACK_AB R40, RZ, R40 ;  /* 0x00000028ff28723e */ /* 0x000fe200000010ff */
[----:B------:R-:W-:Y:S01]  /*a680*/  FMUL R35, R35, R137 ;  /* 0x0000008923237220 */ /* 0x000fe20000400000 */
[----:B------:R-:W-:Y:S01]  /*a690*/  F2FP.BF16.F32.PACK_AB R41, RZ, R41 ;  /* 0x00000029ff29723e */ /* 0x000fe200000010ff */
[----:B------:R1:W-:Y:S01]  /*a6a0*/  @P0 STG.E.U16 desc[UR40][R6.64+0x60], R80 ;  /* 0x0000605006000986 */ /* 0x0003e2000c101528 */
[C---:B------:R-:W-:Y:S01]  /*a6b0*/  ISETP.GT.AND P0, PT, R3.reuse, 0x38, PT ;  /* 0x000000380300780c */ /* 0x040fe20003f04270 */
        /* <DEDUP_REMOVED lines=9> */
[----:B------:R-:W-:Y:S01]  /*a750*/  ISETP.GT.AND P4, PT, R0, RZ, P1 ;  /* 0x000000ff0000720c */ /* 0x000fe20000f84270 */
        /* <DEDUP_REMOVED lines=10> */
[----:B------:R1:W-:Y:S01]  /*a800*/  @P5 STG.E.U16 desc[UR40][R6.64+0x70], R84 ;  /* 0x0000705406005986 */ /* 0x0003e2000c101528 */
[----:B------:R-:W-:Y:S01]  /*a810*/  ISETP.GT.AND P5, PT, R0, 0x8, P0 ;  /* 0x000000080000780c */ /* 0x000fe200007a4270 */
[----:B------:R-:W-:Y:S01]  /*a820*/  FMUL R28, R28, R137 ;  /* 0x000000891c1c7220 */ /* 0x000fe20000400000 */
[----:B------:R-:W-:Y:S01]  /*a830*/  F2FP.BF16.F32.PACK_AB R33, RZ, R33 ;  /* 0x00000021ff21723e */ /* 0x000fe200000010ff */
[----:B------:R1:W-:Y:S01]  /*a840*/  @P4 STG.E.U16 desc[UR40][R6.64+0x72], R85 ;  /* 0x0000725506004986 */ /* 0x0003e2000c101528 */
[----:B------:R-:W-:Y:S01]  /*a850*/  ISETP.GT.AND P4, PT, R0, 0x8, P1 ;  /* 0x000000080000780c */ /* 0x000fe20000f84270 */
[-C--:B------:R-:W-:Y:S01]  /*a860*/  FMUL R29, R29, R137.reuse ;  /* 0x000000891d1d7220 */ /* 0x080fe20000400000 */
[----:B------:R-:W-:Y:S01]  /*a870*/  F2FP.BF16.F32.PACK_AB R34, RZ, R34 ;  /* 0x00000022ff22723e */ /* 0x000fe200000010ff */
[----:B------:R-:W-:Y:S01]  /*a880*/  FMUL R30, R30, R137 ;  /* 0x000000891e1e7220 */ /* 0x000fe20000400000 */
[----:B------:R-:W-:Y:S01]  /*a890*/  F2FP.BF16.F32.PACK_AB R35, RZ, R35 ;  /* 0x00000023ff23723e */ /* 0x000fe200000010ff */
[----:B------:R-:W-:Y:S01]  /*a8a0*/  FMUL R31, R31, R137 ;  /* 0x000000891f1f7220 */ /* 0x000fe20000400000 */
[----:B------:R-:W-:-:S02]  /*a8b0*/  F2FP.BF16.F32.PACK_AB R36, RZ, R36 ;  /* 0x00000024ff24723e */ /* 0x000fc400000010ff */
[----:B------:R-:W-:Y:S01]  /*a8c0*/  F2FP.BF16.F32.PACK_AB R37, RZ, R37 ;  /* 0x00000025ff25723e */ /* 0x000fe200000010ff */
[----:B------:R1:W-:Y:S01]  /*a8d0*/  @P5 STG.E.U16 desc[UR40][R8.64+0x70], R86 ;  /* 0x0000705608005986 */ /* 0x0003e2000c101528 */
[C---:B------:R-:W-:Y:S02]  /*a8e0*/  ISETP.GT.AND P5, PT, R0.reuse, 0x80, P3 ;  /* 0x000000800000780c */ /* 0x040fe40001fa4270 */
[C---:B------:R-:W-:Y:S01]  /*a8f0*/  ISETP.GT.AND P3, PT, R0.reuse, 0x88, P3 ;  /* 0x000000880000780c */ /* 0x040fe20001f64270 */
[----:B------:R1:W-:Y:S01]  /*a900*/  @P4 STG.E.U16 desc[UR40][R8.64+0x72], R87 ;  /* 0x0000725708004986 */ /* 0x0003e2000c101528 */
[C---:B------:R-:W-:Y:S02]  /*a910*/  ISETP.GT.AND P4, PT, R0.reuse, 0x80, P2 ;  /* 0x000000800000780c */ /* 0x040fe40001784270 */
[----:B------:R-:W-:Y:S02]  /*a920*/  ISETP.GT.AND P2, PT, R0, 0x88, P2 ;  /* 0x000000880000780c */ /* 0x000fe40001744270 */
[----:B------:R-:W-:-:S02]  /*a930*/  F2FP.BF16.F32.PACK_AB R38, RZ, R38 ;  /* 0x00000026ff26723e */ /* 0x000fc400000010ff */
[----:B------:R-:W-:Y:S02]  /*a940*/  F2FP.BF16.F32.PACK_AB R39, RZ, R39 ;  /* 0x00000027ff27723e */ /* 0x000fe400000010ff */
[----:B------:R-:W-:Y:S01]  /*a950*/  F2FP.BF16.F32.PACK_AB R24, RZ, R24 ;  /* 0x00000018ff18723e */ /* 0x000fe200000010ff */
[----:B------:R1:W-:Y:S01]  /*a960*/  @P5 STG.E.U16 desc[UR40][R10.64+0x60], R72 ;  /* 0x000060480a005986 */ /* 0x0003e2000c101528 */
[----:B------:R-:W-:Y:S02]  /*a970*/  F2FP.BF16.F32.PACK_AB R25, RZ, R25 ;  /* 0x00000019ff19723e */ /* 0x000fe400000010ff */
[----:B------:R-:W-:Y:S01]  /*a980*/  F2FP.BF16.F32.PACK_AB R26, RZ, R26 ;  /* 0x0000001aff1a723e */ /* 0x000fe200000010ff */
[----:B------:R1:W-:Y:S01]  /*a990*/  @P4 STG.E.U16 desc[UR40][R10.64+0x62], R73 ;  /* 0x000062490a004986 */ /* 0x0003e2000c101528 */
[C---:B------:R-:W-:Y:S02]  /*a9a0*/  ISETP.GT.AND P4, PT, R0.reuse, 0x80, P0 ;  /* 0x000000800000780c */ /* 0x040fe40000784270 */
[C---:B------:R-:W-:Y:S01]  /*a9b0*/  ISETP.GT.AND P0, PT, R0.reuse, 0x88, P0 ;  /* 0x000000880000780c */ /* 0x040fe20000704270 */
[----:B------:R1:W-:Y:S01]  /*a9c0*/  @P3 STG.E.U16 desc[UR40][R4.64+0x60], R74 ;  /* 0x0000604a04003986 */ /* 0x0003e2000c101528 */
[----:B------:R-:W-:-:S02]  /*a9d0*/  ISETP.GT.AND P3, PT, R0, 0x80, P1 ;  /* 0x000000800000780c */ /* 0x000fc40000f64270 */
[C---:B------:R-:W-:Y:S01]  /*a9e0*/  ISETP.GT.AND P1, PT, R0.reuse, 0x88, P1 ;  /* 0x000000880000780c */ /* 0x040fe20000f24270 */
[----:B------:R1:W-:Y:S01]  /*a9f0*/  @P2 STG.E.U16 desc[UR40][R4.64+0x62], R75 ;  /* 0x0000624b04002986 */ /* 0x0003e2000c101528 */
[C---:B------:R-:W-:Y:S02]  /*aa00*/  ISETP.GT.AND P2, PT, R3.reuse, 0x41, PT ;  /* 0x000000410300780c */ /* 0x040fe40003f44270 */
[----:B------:R-:W-:Y:S02]  /*aa10*/  F2FP.BF16.F32.PACK_AB R27, RZ, R27 ;  /* 0x0000001bff1b723e */ /* 0x000fe400000010ff */
[----:B------:R-:W-:Y:S01]  /*aa20*/  F2FP.BF16.F32.PACK_AB R28, RZ, R28 ;  /* 0x0000001cff1c723e */ /* 0x000fe200000010ff */
[----:B------:R1:W-:Y:S01]  /*aa30*/  @P4 STG.E.U16 desc[UR40][R10.64+0x70], R76 ;  /* 0x0000704c0a004986 */ /* 0x0003e2000c101528 */
[----:B------:R-:W-:Y:S02]  /*aa40*/  ISETP.GT.AND P4, PT, R0, RZ, P2 ;  /* 0x000000ff0000720c */ /* 0x000fe40001784270 */
[----:B------:R-:W-:Y:S01]  /*aa50*/  F2FP.BF16.F32.PACK_AB R29, RZ, R29 ;  /* 0x0000001dff1d723e */ /* 0x000fe200000010ff */
[----:B------:R1:W-:Y:S01]  /*aa60*/  @P3 STG.E.U16 desc[UR40][R10.64+0x72], R77 ;  /* 0x0000724d0a003986 */ /* 0x0003e2000c101528 */
[----:B------:R-:W-:-:S02]  /*aa70*/  ISETP.GT.AND P3, PT, R3, 0x40, PT ;  /* 0x000000400300780c */ /* 0x000fc40003f64270 */
[----:B------:R-:W-:Y:S01]  /*aa80*/  F2FP.BF16.F32.PACK_AB R30, RZ, R30 ;  /* 0x0000001eff1e723e */ /* 0x000fe200000010ff */
[----:B------:R1:W-:Y:S01]  /*aa90*/  @P0 STG.E.U16 desc[UR40][R4.64+0x70], R78 ;  /* 0x0000704e04000986 */ /* 0x0003e2000c101528 */
[C---:B------:R-:W-:Y:S02]  /*aaa0*/  ISETP.GT.AND P0, PT, R0.reuse, RZ, P3 ;  /* 0x000000ff0000720c */ /* 0x040fe40001f04270 */
[C---:B------:R-:W-:Y:S01]  /*aab0*/  ISETP.GT.AND P5, PT, R0.reuse, 0x8, P3 ;  /* 0x000000080000780c */ /* 0x040fe20001fa4270 */
[----:B------:R1:W-:Y:S01]  /*aac0*/  @P1 STG.E.U16 desc[UR40][R4.64+0x72], R79 ;  /* 0x0000724f04001986 */ /* 0x0003e2000c101528 */
[----:B------:R-:W-:Y:S02]  /*aad0*/  ISETP.GT.AND P1, PT, R0, 0x8, P2 ;  /* 0x000000080000780c */ /* 0x000fe40001724270 */
[----:B------:R-:W-:Y:S01]  /*aae0*/  F2FP.BF16.F32.PACK_AB R31, RZ, R31 ;  /* 0x0000001fff1f723e */ /* 0x000fe200000010ff */
[----:B------:R1:W-:Y:S06]  /*aaf0*/  @P4 STG.E.U16 desc[UR40][R6.64+0x82], R65 ;  /* 0x0000824106004986 */ /* 0x0003ec000c101528 */
[----:B------:R1:W-:Y:S01]  /*ab00*/  @P0 STG.E.U16 desc[UR40][R6.64+0x80], R64 ;  /* 0x0000804006000986 */ /* 0x0003e2000c101528 */
[----:B------:R-:W-:-:S03]  /*ab10*/  ISETP.GT.AND P0, PT, R3, 0x48, PT ;  /* 0x000000480300780c */ /* 0x000fc60003f04270 */
[----:B------:R1:W-:Y:S01]  /*ab20*/  @P1 STG.E.U16 desc[UR40][R8.64+0x82], R67 ;  /* 0x0000824308001986 */ /* 0x0003e2000c101528 */
[----:B------:R-:W-:-:S03]  /*ab30*/  ISETP.GT.AND P1, PT, R3, 0x49, PT ;  /* 0x000000490300780c */ /* 0x000fc60003f24270 */
[----:B------:R1:W-:Y:S01]  /*ab40*/  @P5 STG.E.U16 desc[UR40][R8.64+0x80], R66 ;  /* 0x0000804208005986 */ /* 0x0003e2000c101528 */
[C---:B------:R-:W-:Y:S02]  /*ab50*/  ISETP.GT.AND P5, PT, R0.reuse, RZ, P0 ;  /* 0x000000ff0000720c */ /* 0x040fe400007a4270 */
[----:B------:R-:W-:-:S11]  /*ab60*/  ISETP.GT.AND P4, PT, R0, RZ, P1 ;  /* 0x000000ff0000720c */ /* 0x000fd60000f84270 */
[----:B------:R1:W-:Y:S01]  /*ab70*/  @P5 STG.E.U16 desc[UR40][R6.64+0x90], R68 ;  /* 0x0000904406005986 */ /* 0x0003e2000c101528 */
[----:B------:R-:W-:-:S03]  /*ab80*/  ISETP.GT.AND P5, PT, R0, 0x8, P0 ;  /* 0x000000080000780c */ /* 0x000fc600007a4270 */
[----:B------:R1:W-:Y:S01]  /*ab90*/  @P4 STG.E.U16 desc[UR40][R6.64+0x92], R69 ;  /* 0x0000924506004986 */ /* 0x0003e2000c101528 */
[----:B------:R-:W-:-:S09]  /*aba0*/  ISETP.GT.AND P4, PT, R0, 0x8, P1 ;  /* 0x000000080000780c */ /* 0x000fd20000f84270 */
[----:B------:R1:W-:Y:S01]  /*abb0*/  @P5 STG.E.U16 desc[UR40][R8.64+0x90], R70 ;  /* 0x0000904608005986 */ /* 0x0003e2000c101528 */
[C---:B------:R-:W-:Y:S02]  /*abc0*/  ISETP.GT.AND P5, PT, R0.reuse, 0x80, P3 ;  /* 0x000000800000780c */ /* 0x040fe40001fa4270 */
[C---:B------:R-:W-:Y:S01]  /*abd0*/  ISETP.GT.AND P3, PT, R0.reuse, 0x88, P3 ;  /* 0x000000880000780c */ /* 0x040fe20001f64270 */
[----:B------:R1:W-:Y:S01]  /*abe0*/  @P4 STG.E.U16 desc[UR40][R8.64+0x92], R71 ;  /* 0x0000924708004986 */ /* 0x0003e2000c101528 */
[C---:B------:R-:W-:Y:S02]  /*abf0*/  ISETP.GT.AND P4, PT, R0.reuse, 0x80, P2 ;  /* 0x000000800000780c */ /* 0x040fe40001784270 */
[----:B------:R-:W-:-:S07]  /*ac00*/  ISETP.GT.AND P2, PT, R0, 0x88, P2 ;  /* 0x000000880000780c */ /* 0x000fce0001744270 */
[----:B------:R1:W-:Y:S04]  /*ac10*/  @P5 STG.E.U16 desc[UR40][R10.64+0x80], R56 ;  /* 0x000080380a005986 */ /* 0x0003e8000c101528 */
[----:B------:R1:W-:Y:S01]  /*ac20*/  @P4 STG.E.U16 desc[UR40][R10.64+0x82], R57 ;  /* 0x000082390a004986 */ /* 0x0003e2000c101528 */
[C---:B------:R-:W-:Y:S02]  /*ac30*/  ISETP.GT.AND P4, PT, R0.reuse, 0x80, P0 ;  /* 0x000000800000780c */ /* 0x040fe40000784270 */
[C---:B------:R-:W-:Y:S01]  /*ac40*/  ISETP.GT.AND P0, PT, R0.reuse, 0x88, P0 ;  /* 0x000000880000780c */ /* 0x040fe20000704270 */
[----:B------:R1:W-:Y:S01]  /*ac50*/  @P3 STG.E.U16 desc[UR40][R4.64+0x80], R58 ;  /* 0x0000803a04003986 */ /* 0x0003e2000c101528 */
[C---:B------:R-:W-:Y:S02]  /*ac60*/  ISETP.GT.AND P3, PT, R0.reuse, 0x80, P1 ;  /* 0x000000800000780c */ /* 0x040fe40000f64270 */
[----:B------:R-:W-:Y:S01]  /*ac70*/  ISETP.GT.AND P1, PT, R0, 0x88, P1 ;  /* 0x000000880000780c */ /* 0x000fe20000f24270 */
[----:B------:R1:W-:Y:S01]  /*ac80*/  @P2 STG.E.U16 desc[UR40][R4.64+0x82], R59 ;  /* 0x0000823b04002986 */ /* 0x0003e2000c101528 */
[----:B------:R-:W-:-:S05]  /*ac90*/  ISETP.GT.AND P2, PT, R3, 0x51, PT ;  /* 0x000000510300780c */ /* 0x000fca0003f44270 */
[----:B------:R1:W-:Y:S01]  /*aca0*/  @P4 STG.E.U16 desc[UR40][R10.64+0x90], R60 ;  /* 0x0000903c0a004986 */ /* 0x0003e2000c101528 */
[----:B------:R-:W-:-:S03]  /*acb0*/  ISETP.GT.AND P4, PT, R0, RZ, P2 ;  /* 0x000000ff0000720c */ /* 0x000fc60001784270 */
[----:B------:R1:W-:Y:S01]  /*acc0*/  @P3 STG.E.U16 desc[UR40][R10.64+0x92], R61 ;  /* 0x0000923d0a003986 */ /* 0x0003e2000c101528 */
[----:B------:R-:W-:-:S03]  /*acd0*/  ISETP.GT.AND P3, PT, R3, 0x50, PT ;  /* 0x000000500300780c */ /* 0x000fc60003f64270 */
[----:B------:R1:W-:Y:S01]  /*ace0*/  @P0 STG.E.U16 desc[UR40][R4.64+0x90], R62 ;  /* 0x0000903e04000986 */ /* 0x0003e2000c101528 */
[C---:B------:R-:W-:Y:S02]  /*acf0*/  ISETP.GT.AND P0, PT, R0.reuse, RZ, P3 ;  /* 0x000000ff0000720c */ /* 0x040fe40001f04270 */
[C---:B------:R-:W-:Y:S01]  /*ad00*/  ISETP.GT.AND P5, PT, R0.reuse, 0x8, P3 ;  /* 0x000000080000780c */ /* 0x040fe20001fa4270 */
[----:B------:R1:W-:Y:S01]  /*ad10*/  @P1 STG.E.U16 desc[UR40][R4.64+0x92], R63 ;  /* 0x0000923f04001986 */ /* 0x0003e2000c101528 */
[----:B------:R-:W-:-:S03]  /*ad20*/  ISETP.GT.AND P1, PT, R0, 0x8, P2 ;  /* 0x000000080000780c */ /* 0x000fc60001724270 */
        /* <DEDUP_REMOVED lines=25> */
[----:B------:R1:W-:Y:S06]  /*aec0*/  @P2 STG.E.U16 desc[UR40][R4.64+0xa2], R43 ;  /* 0x0000a22b04002986 */ /* 0x0003ec000c101528 */
[----:B------:R1:W-:Y:S04]  /*aed0*/  @P4 STG.E.U16 desc[UR40][R10.64+0xb0], R44 ;  /* 0x0000b02c0a004986 */ /* 0x0003e8000c101528 */
[----:B------:R1:W-:Y:S01]  /*aee0*/  @P3 STG.E.U16 desc[UR40][R10.64+0xb2], R45 ;  /* 0x0000b22d0a003986 */ /* 0x0003e2000c101528 */
[----:B------:R-:W-:-:S03]  /*aef0*/  ISETP.GT.AND P3, PT, R3, 0x60, PT ;  /* 0x000000600300780c */ /* 0x000fc60003f64270 */
[----:B------:R1:W-:Y:S01]  /*af00*/  @P0 STG.E.U16 desc[UR40][R4.64+0xb0], R46 ;  /* 0x0000b02e04000986 */ /* 0x0003e2000c101528 */
[----:B------:R-:W-:Y:S02]  /*af10*/  ISETP.GT.AND P0, PT, R3, 0x61, PT ;  /* 0x000000610300780c */ /* 0x000fe40003f04270 */
[C---:B------:R-:W-:Y:S01]  /*af20*/  ISETP.GT.AND P4, PT, R0.reuse, 0x8, P3 ;  /* 0x000000080000780c */ /* 0x040fe20001f84270 */
[----:B------:R1:W-:Y:S01]  /*af30*/  @P1 STG.E.U16 desc[UR40][R4.64+0xb2], R47 ;  /* 0x0000b22f04001986 */ /* 0x0003e2000c101528 */
[C---:B------:R-:W-:Y:S02]  /*af40*/  ISETP.GT.AND P1, PT, R0.reuse, RZ, P3 ;  /* 0x000000ff0000720c */ /* 0x040fe40001f24270 */
[C---:B------:R-:W-:Y:S02]  /*af50*/  ISETP.GT.AND P2, PT, R0.reuse, RZ, P0 ;  /* 0x000000ff0000720c */ /* 0x040fe40000744270 */
[----:B------:R-:W-:-:S09]  /*af60*/  ISETP.GT.AND P5, PT, R0, 0x8, P0 ;  /* 0x000000080000780c */ /* 0x000fd200007a4270 */
[----:B------:R1:W-:Y:S01]  /*af70*/  @P1 STG.E.U16 desc[UR40][R6.64+0xc0], R32 ;  /* 0x0000c02006001986 */ /* 0x0003e2000c101528 */
[----:B------:R-:W-:-:S03]  /*af80*/  ISETP.GT.AND P1, PT, R3, 0x68, PT ;  /* 0x000000680300780c */ /* 0x000fc60003f24270 */
[----:B------:R1:W-:Y:S01]  /*af90*/  @P2 STG.E.U16 desc[UR40][R6.64+0xc2], R33 ;  /* 0x0000c22106002986 */ /* 0x0003e2000c101528 */
[----:B------:R-:W-:-:S03]  /*afa0*/  ISETP.GT.AND P2, PT, R3, 0x69, PT ;  /* 0x000000690300780c */ /* 0x000fc60003f44270 */
[----:B------:R1:W-:Y:S01]  /*afb0*/  @P4 STG.E.U16 desc[UR40][R8.64+0xc0], R34 ;  /* 0x0000c02208004986 */ /* 0x0003e2000c101528 */
[----:B------:R-:W-:-:S03]  /*afc0*/  ISETP.GT.AND P4, PT, R0, RZ, P2 ;  /* 0x000000ff0000720c */ /* 0x000fc60001784270 */
[----:B------:R1:W-:Y:S01]  /*afd0*/  @P5 STG.E.U16 desc[UR40][R8.64+0xc2], R35 ;  /* 0x0000c22308005986 */ /* 0x0003e2000c101528 */
[----:B------:R-:W-:-:S09]  /*afe0*/  ISETP.GT.AND P5, PT, R0, RZ, P1 ;  /* 0x000000ff0000720c */ /* 0x000fd20000fa4270 */
        /* <DEDUP_REMOVED lines=10> */
[----:B------:R1:W-:Y:S01]  /*b090*/  @P4 STG.E.U16 desc[UR40][R10.64+0xc0], R24 ;  /* 0x0000c0180a004986 */ /* 0x0003e2000c101528 */
[C---:B------:R-:W-:Y:S02]  /*b0a0*/  ISETP.GT.AND P4, PT, R0.reuse, 0x80, P1 ;  /* 0x000000800000780c */ /* 0x040fe40000f84270 */
[C---:B------:R-:W-:Y:S01]  /*b0b0*/  ISETP.GT.AND P1, PT, R0.reuse, 0x88, P1 ;  /* 0x000000880000780c */ /* 0x040fe20000f24270 */
[----:B------:R1:W-:Y:S01]  /*b0c0*/  @P5 STG.E.U16 desc[UR40][R10.64+0xc2], R25 ;  /* 0x0000c2190a005986 */ /* 0x0003e2000c101528 */
[C---:B------:R-:W-:Y:S02]  /*b0d0*/  ISETP.GT.AND P5, PT, R0.reuse, 0x80, P2 ;  /* 0x000000800000780c */ /* 0x040fe400017a4270 */
[----:B------:R-:W-:Y:S01]  /*b0e0*/  ISETP.GT.AND P2, PT, R0, 0x88, P2 ;  /* 0x000000880000780c */ /* 0x000fe20001744270 */
[----:B------:R1:W-:Y:S04]  /*b0f0*/  @P3 STG.E.U16 desc[UR40][R4.64+0xc0], R26 ;  /* 0x0000c01a04003986 */ /* 0x0003e8000c101528 */
[----:B------:R1:W-:Y:S04]  /*b100*/  @P0 STG.E.U16 desc[UR40][R4.64+0xc2], R27 ;  /* 0x0000c21b04000986 */ /* 0x0003e8000c101528 */
[----:B------:R1:W-:Y:S04]  /*b110*/  @P4 STG.E.U16 desc[UR40][R10.64+0xd0], R28 ;  /* 0x0000d01c0a004986 */ /* 0x0003e8000c101528 */
[----:B------:R1:W-:Y:S04]  /*b120*/  @P5 STG.E.U16 desc[UR40][R10.64+0xd2], R29 ;  /* 0x0000d21d0a005986 */ /* 0x0003e8000c101528 */
[----:B------:R1:W-:Y:S04]  /*b130*/  @P1 STG.E.U16 desc[UR40][R4.64+0xd0], R30 ;  /* 0x0000d01e04001986 */ /* 0x0003e8000c101528 */
[----:B------:R1:W-:Y:S02]  /*b140*/  @P2 STG.E.U16 desc[UR40][R4.64+0xd2], R31 ;  /* 0x0000d21f04002986 */ /* 0x0003e4000c101528 */
.L_x_248:
[----:B------:R-:W-:Y:S05]  /*b150*/  BSYNC B0 ;  /* 0x0000000000007941 */ /* 0x000fea0003800000 */
.L_x_28:
[----:B------:R-:W-:Y:S01]  /*b160*/  ULDC UR4, c[0x0][0xc] ;  /* 0x0000030000047ab9 */ /* 0x000fe20000000800 */
[----:B------:R-:W-:Y:S01]  /*b170*/  ULDC UR5, c[0x0][0x10] ;  /* 0x0000040000057ab9 */ /* 0x000fe20000000800 */
[----:B0-----:R-:W0:Y:S01]  /*b180*/  LDC R3, c[0x0][0x14] ;  /* 0x00000500ff037b82 */ /* 0x001e220000000800 */
[----:B------:R-:W-:Y:S01]  /*b190*/  UIMAD.WIDE.U32 UR4, UR4, UR5, URZ ;  /* 0x00000005040472a5 */ /* 0x000fe2000f8e003f */
[----:B------:R-:W-:Y:S01]  /*b1a0*/  PRMT R0, RZ, 0x7610, R0 ;  /* 0x00007610ff007816 */ /* 0x000fe20000000000 */
[----:B------:R-:W-:Y:S02]  /*b1b0*/  IMAD.MOV.U32 R139, RZ, RZ, -0x1 ;  /* 0xffffffffff8b7424 */ /* 0x000fe400078e00ff */
[----:B------:R-:W-:Y:S02]  /*b1c0*/  IMAD.MOV.U32 R23, RZ, RZ, -0x1 ;  /* 0xffffffffff177424 */ /* 0x000fe400078e00ff */
[----:B0-----:R-:W-:-:S04]  /*b1d0*/  IMAD.WIDE.U32 R16, R3, UR4, R16 ;  /* 0x0000000403107c25 */ /* 0x001fc8000f8e0010 */
[----:B------:R-:W-:Y:S01]  /*b1e0*/  IMAD R3, R3, UR5, RZ ;  /* 0x0000000503037c24 */ /* 0x000fe2000f8e02ff */
[----:B------:R-:W-:Y:S02]  /*b1f0*/  ULDC.64 UR4, c[0x0][0x650] ;  /* 0x0001940000047ab9 */ /* 0x000fe40000000a00 */
[----:B------:R-:W-:Y:S01]  /*b200*/  ISETP.GE.U32.AND P0, PT, R16, UR4, PT ;  /* 0x0000000410007c0c */ /* 0x000fe2000bf06070 */
[----:B------:R-:W-:-:S05]  /*b210*/  IMAD.IADD R17, R17, 0x1, R3 ;  /* 0x0000000111117824 */ /* 0x000fca00078e0203 */
[----:B------:R-:W-:-:S13]  /*b220*/  ISETP.GE.U32.AND.EX P0, PT, R17, UR5, PT, P0 ;  /* 0x0000000511007c0c */ /* 0x000fda000bf06100 */
[----:B------:R-:W-:Y:S05]  /*b230*/  @P0 BRA `(.L_x_249) ;  /* 0x0000000400640947 */ /* 0x000fea0003800000 */
[----:B-1--4-:R-:W0:Y:S01]  /*b240*/  S2R R12, SR_CTAID.X ;  /* 0x00000000000c7919 */ /* 0x012e220000002500 */
[----:B------:R-:W1:Y:S01]  /*b250*/  LDC.64 R10, c[0x0][0x628] ;  /* 0x00018a00ff0a7b82 */ /* 0x000e620000000a00 */
[----:B------:R-:W-:Y:S01]  /*b260*/  ULDC UR4, c[0x0][0x150] ;  /* 0x0000540000047ab9 */ /* 0x000fe20000000800 */
[----:B------:R-:W-:Y:S01]  /*b270*/  IMAD.MOV.U32 R8, RZ, RZ, R16 ;  /* 0x000000ffff087224 */ /* 0x000fe200078e0010 */
[----:B------:R-:W4:Y:S01]  /*b280*/  S2R R24, SR_CTAID.Y ;  /* 0x0000000000187919 */ /* 0x000f220000002600 */
[----:B------:R-:W-:-:S04]  /*b290*/  IMAD.MOV.U32 R9, RZ, RZ, R17 ;  /* 0x000000ffff097224 */ /* 0x000fc800078e0011 */
[----:B------:R-:W2:Y:S08]  /*b2a0*/  LDC R21, c[0x0][0x144] ;  /* 0x00005100ff157b82 */ /* 0x000eb00000000800 */
[----:B------:R-:W2:Y:S08]  /*b2b0*/  LDC R0, c[0x0][0x630] ;  /* 0x00018c00ff007b82 */ /* 0x000eb00000000800 */
[----:B------:R-:W2:Y:S01]  /*b2c0*/  LDC.64 R14, c[0x0][0x620] ;  /* 0x00018800ff0e7b82 */ /* 0x000ea20000000a00 */
[----:B-1----:R-:W-:-:S04]  /*b2d0*/  ISETP.NE.U32.AND P0, PT, R10, RZ, PT ;  /* 0x000000ff0a00720c */ /* 0x002fc80003f05070 */
[----:B------:R-:W-:Y:S02]  /*b2e0*/  ISETP.NE.AND.EX P0, PT, R11, RZ, PT, P0 ;  /* 0x000000ff0b00720c */ /* 0x000fe40003f05300 */
[----:B0-----:R-:W-:-:S05]  /*b2f0*/  I2FP.F32.U32 R3, R12 ;  /* 0x0000000c00037245 */ /* 0x001fca0000201000 */
[----:B------:R-:W-:-:S04]  /*b300*/  FMUL R3, R3, UR4 ;  /* 0x0000000403037c20 */ /* 0x000fc80008400000 */
[----:B------:R0:W1:Y:S02]  /*b310*/  F2I.U32.TRUNC.NTZ R20, R3 ;  /* 0x0000000300147305 */ /* 0x000064000020f000 */
[----:B----4-:R-:W-:Y:S05]  /*b320*/  @!P0 BRA `(.L_x_250) ;  /* 0x0000000000288947 */ /* 0x010fea0003800000 */
[----:B0-----:R-:W0:Y:S02]  /*b330*/  LDC R3, c[0x0][0x634] ;  /* 0x00018d00ff037b82 */ /* 0x001e240000000800 */
        /* <DEDUP_REMOVED lines=9> */
.L_x_250:
[----:B------:R-:W4:Y:S01]  /*b3d0*/  LDC.64 R28, c[0x0][0x640] ;  /* 0x00019000ff1c7b82 */ /* 0x000f220000000a00 */
[-CC-:B--2---:R-:W-:Y:S01]  /*b3e0*/  SHF.R.U64 R23, R8, R0.reuse, R9.reuse ;  /* 0x0000000008177219 */ /* 0x184fe20000001209 */
[----:B-1----:R-:W-:Y:S01]  /*b3f0*/  IMAD.MOV R20, RZ, RZ, -R20 ;  /* 0x000000ffff147224 */ /* 0x002fe200078e0a14 */
[----:B------:R-:W-:Y:S01]  /*b400*/  SHF.R.U32.HI R0, RZ, R0, R9 ;  /* 0x00000000ff007219 */ /* 0x000fe20000011609 */
[----:B------:R-:W-:Y:S01]  /*b410*/  ULDC UR4, c[0x0][0x154] ;  /* 0x0000550000047ab9 */ /* 0x000fe20000000800 */
[----:B0-----:R-:W-:Y:S01]  /*b420*/  IADD3 R3, P0, RZ, -R23, RZ ;  /* 0x80000017ff037210 */ /* 0x001fe20007f1e0ff */
[----:B------:R-:W-:Y:S02]  /*b430*/  IMAD R21, R21, R20, R12 ;  /* 0x0000001415157224 */ /* 0x000fe400078e020c */
[----:B------:R-:W0:Y:S01]  /*b440*/  LDC R6, c[0x0][0x618] ;  /* 0x00018600ff067b82 */ /* 0x000e220000000800 */
[----:B------:R-:W-:Y:S02]  /*b450*/  IMAD.MOV.U32 R7, RZ, RZ, 0x1 ;  /* 0x00000001ff077424 */ /* 0x000fe400078e00ff */
[----:B------:R-:W-:-:S04]  /*b460*/  IMAD.X R5, RZ, RZ, ~R0, P0 ;  /* 0x000000ffff057224 */ /* 0x000fc800000e0e00 */
[-C--:B------:R-:W-:Y:S01]  /*b470*/  IMAD R0, R5, R14.reuse, RZ ;  /* 0x0000000e05007224 */ /* 0x080fe200078e02ff */
[----:B------:R-:W1:Y:S01]  /*b480*/  LDC R8, c[0x0][0x608] ;  /* 0x00018200ff087b82 */ /* 0x000e620000000800 */
[----:B------:R-:W-:-:S04]  /*b490*/  IMAD.WIDE.U32 R4, R3, R14, R16 ;  /* 0x0000000e03047225 */ /* 0x000fc800078e0010 */
[----:B------:R-:W-:Y:S01]  /*b4a0*/  IMAD R3, R3, R15, R0 ;  /* 0x0000000f03037224 */ /* 0x000fe200078e0200 */
[----:B------:R-:W-:Y:S02]  /*b4b0*/  I2FP.F32.U32 R0, R24 ;  /* 0x0000001800007245 */ /* 0x000fe40000201000 */
[----:B------:R-:W2:Y:S01]  /*b4c0*/  LDC R26, c[0x0][0x658] ;  /* 0x00019600ff1a7b82 */ /* 0x000ea20000000800 */
[----:B------:R-:W-:Y:S01]  /*b4d0*/  IMAD.IADD R3, R5, 0x1, R3 ;  /* 0x0000000105037824 */ /* 0x000fe200078e0203 */
[----:B----4-:R-:W-:Y:S01]  /*b4e0*/  ISETP.NE.U32.AND P0, PT, R28, RZ, PT ;  /* 0x000000ff1c00720c */ /* 0x010fe20003f05070 */
[----:B------:R-:W-:Y:S01]  /*b4f0*/  FMUL R0, R0, UR4 ;  /* 0x0000000400007c20 */ /* 0x000fe20008400000 */
[----:B------:R-:W-:Y:S02]  /*b500*/  IMAD.MOV.U32 R5, RZ, RZ, -0x1 ;  /* 0xffffffffff057424 */ /* 0x000fe400078e00ff */
[----:B------:R-:W-:Y:S01]  /*b510*/  ISETP.NE.AND.EX P0, PT, R29, RZ, PT, P0 ;  /* 0x000000ff1d00720c */ /* 0x000fe20003f05300 */
[----:B------:R4:W2:Y:S01]  /*b520*/  F2I.U32.TRUNC.NTZ R13, R0 ;  /* 0x00000000000d7305 */ /* 0x0008a2000020f000 */
[----:B------:R-:W3:Y:S01]  /*b530*/  LDC R15, c[0x0][0x148] ;  /* 0x00005200ff0f7b82 */ /* 0x000ee20000000800 */
[----:B0-----:R-:W-:-:S02]  /*b540*/  SHF.R.U64 R12, R4, R6, R3 ;  /* 0x00000006040c7219 */ /* 0x001fc40000001203 */
[----:B------:R-:W-:-:S05]  /*b550*/  SHF.R.U32.HI R3, RZ, R6, R3 ;  /* 0x00000006ff037219 */ /* 0x000fca0000011603 */
[----:B------:R-:W0:Y:S01]  /*b560*/  LDC R20, c[0x0][0x600] ;  /* 0x00018000ff147b82 */ /* 0x000e220000000800 */
[-CC-:B-1----:R-:W-:Y:S02]  /*b570*/  SHF.R.U64 R10, R12, R8.reuse, R3.reuse ;  /* 0x000000080c0a7219 */ /* 0x182fe40000001203 */
[----:B------:R-:W-:-:S05]  /*b580*/  SHF.R.U32.HI R3, RZ, R8, R3 ;  /* 0x00000008ff037219 */ /* 0x000fca0000011603 */
[----:B------:R-:W1:Y:S01]  /*b590*/  LDC R27, c[0x0][0x648] ;  /* 0x00019200ff1b7b82 */ /* 0x000e620000000800 */
[-C--:B--2---:R-:W-:Y:S02]  /*b5a0*/  SHF.L.U32 R4, R5, R26.reuse, RZ ;  /* 0x0000001a05047219 */ /* 0x084fe400000006ff */
[--C-:B------:R-:W-:Y:S02]  /*b5b0*/  SHF.R.U64 R14, R10, R26, R3.reuse ;  /* 0x0000001a0a0e7219 */ /* 0x100fe40000001203 */
[----:B------:R-:W-:Y:S02]  /*b5c0*/  LOP3.LUT R25, RZ, R4, RZ, 0x33, !PT ;  /* 0x00000004ff197212 */ /* 0x000fe400078e33ff */
[-C--:B------:R-:W-:Y:S01]  /*b5d0*/  SHF.R.U32.HI R5, RZ, R26.reuse, R3 ;  /* 0x0000001aff057219 */ /* 0x080fe20000011603 */
[----:B------:R-:W2:Y:S01]  /*b5e0*/  LDC R30, c[0x0][0x638] ;  /* 0x00018e00ff1e7b82 */ /* 0x000ea20000000800 */
[----:B------:R-:W-:Y:S01]  /*b5f0*/  SHF.L.U32 R136, R7, R26, RZ ;  /* 0x0000001a07887219 */ /* 0x000fe200000006ff */
[----:B------:R-:W-:-:S06]  /*b600*/  IMAD.MOV.U32 R4, RZ, RZ, R14 ;  /* 0x000000ffff047224 */ /* 0x000fcc00078e000e */
[----:B------:R-:W0:Y:S01]  /*b610*/  LDC R31, c[0x0][0x610] ;  /* 0x00018400ff1f7b82 */ /* 0x000e220000000800 */
[----:B----4-:R-:W-:Y:S05]  /*b620*/  @!P0 BRA `(.L_x_251) ;  /* 0x0000000000288947 */ /* 0x010fea0003800000 */
[----:B------:R-:W4:Y:S02]  /*b630*/  LDC R3, c[0x0][0x64c] ;  /* 0x00019300ff037b82 */ /* 0x000f240000000800 */
[----:B----4-:R-:W-:-:S05]  /*b640*/  IADD3 R3, P0, R14, R3, RZ ;  /* 0x000000030e037210 */ /* 0x010fca0007f1e0ff */
        /* <DEDUP_REMOVED lines=8> */
.L_x_251:
[----:B------:R-:W-:Y:S01]  /*b6d0*/  ISETP.NE.AND P0, PT, R2, 0x1, PT ;  /* 0x000000010200780c */ /* 0x000fe20003f05270 */
[----:B0-----:R-:W-:Y:S01]  /*b6e0*/  VIADD R7, R20, 0xffffffff ;  /* 0xffffffff14077836 */ /* 0x001fe20000000000 */
[----:B-1----:R-:W-:Y:S01]  /*b6f0*/  SHF.R.U64 R0, R4, R27, R5 ;  /* 0x0000001b04007219 */ /* 0x002fe20000001205 */
[----:B------:R-:W-:Y:S01]  /*b700*/  IMAD.MOV R13, RZ, RZ, -R13 ;  /* 0x000000ffff0d7224 */ /* 0x000fe200078e0a0d */
[----:B------:R-:W-:Y:S01]  /*b710*/  LOP3.LUT R5, R10, R25, RZ, 0xc0, !PT ;  /* 0x000000190a057212 */ /* 0x000fe200078ec0ff */
[----:B------:R-:W-:Y:S02]  /*b720*/  IMAD.MOV.U32 R4, RZ, RZ, 0x1 ;  /* 0x00000001ff047424 */ /* 0x000fe400078e00ff */
[----:B------:R-:W-:Y:S02]  /*b730*/  IMAD.MOV R3, RZ, RZ, -R0 ;  /* 0x000000ffff037224 */ /* 0x000fe400078e0a00 */
[----:B------:R-:W-:Y:S01]  /*b740*/  IMAD R136, R136, R0, R5 ;  /* 0x0000000088887224 */ /* 0x000fe200078e0205 */
[----:B------:R-:W-:Y:S01]  /*b750*/  LOP3.LUT R5, R12, R7, RZ, 0xc0, !PT ;  /* 0x000000070c057212 */ /* 0x000fe200078ec0ff */
[----:B--2---:R-:W-:-:S02]  /*b760*/  IMAD R0, R3, R30, R14 ;  /* 0x0000001e03007224 */ /* 0x004fc400078e020e */
[----:B---3--:R-:W-:Y:S02]  /*b770*/  @P0 IMAD R21, R15, R13, R24 ;  /* 0x0000000d0f150224 */ /* 0x008fe400078e0218 */
[----:B------:R-:W-:Y:S01]  /*b780*/  IMAD R3, R0, R20, R5 ;  /* 0x0000001400037224 */ /* 0x000fe200078e0205 */
[----:B------:R-:W-:Y:S01]  /*b790*/  PRMT R0, R4, 0x7610, R0 ;  /* 0x0000761004007816 */ /* 0x000fe20000000000 */
[----:B------:R-:W-:-:S05]  /*b7a0*/  IMAD R136, R136, R31, R21 ;  /* 0x0000001f88887224 */ /* 0x000fca00078e0215 */
[----:B------:R-:W-:Y:S02]  /*b7b0*/  SEL R139, R3, R136, !P0 ;  /* 0x00000088038b7207 */ /* 0x000fe40004000000 */
[----:B------:R-:W-:-:S07]  /*b7c0*/  SEL R136, R136, R3, !P0 ;  /* 0x0000000388887207 */ /* 0x000fce0004000000 */
.L_x_249:
[----:B------:R-:W-:-:S13]  /*b7d0*/  LOP3.LUT P0, RZ, R0, 0xff, RZ, 0xc0, !PT ;  /* 0x000000ff00ff7812 */ /* 0x000fda000780c0ff */
[----:B------:R-:W-:Y:S05]  /*b7e0*/  @P0 BRA `(.L_x_252) ;  /* 0xffffff5400d80947 */ /* 0x000fea000383ffff */
[----:B------:R-:W-:Y:S05]  /*b7f0*/  EXIT ;  /* 0x000000000000794d */ /* 0x000fea0003800000 */
.L_x_3:
[----:B0-----:R-:W-:Y:S01]  /*b800*/  ULDC.64 UR4, c[0x0][0x650] ;  /* 0x0001940000047ab9 */ /* 0x001fe20000000a00 */
        /* <DEDUP_REMOVED lines=25> */
.L_x_254:
[--C-:B------:R-:W-:Y:S01]  /*b9a0*/  SHF.R.U64 R12, R10, R14, R11.reuse ;  /* 0x0000000e0a0c7219 */ /* 0x100fe2000000120b */
[----:B------:R-:W0:Y:S01]  /*b9b0*/  LDC R22, c[0x0][0x618] ;  /* 0x00018600ff167b82 */ /* 0x000e220000000800 */
[----:B------:R-:W-:Y:S01]  /*b9c0*/  I2FP.F32.U32 R6, R4 ;  /* 0x0000000400067245 */ /* 0x000fe20000201000 */
[----:B------:R-:W-:Y:S01]  /*b9d0*/  ULDC UR4, c[0x0][0x150] ;  /* 0x0000540000047ab9 */ /* 0x000fe20000000800 */
[----:B------:R-:W-:Y:S02]  /*b9e0*/  SHF.R.U32.HI R5, RZ, R14, R11 ;  /* 0x0000000eff057219 */ /* 0x000fe4000001160b */
[----:B------:R-:W-:Y:S01]  /*b9f0*/  IADD3 R9, P0, RZ, -R12, RZ ;  /* 0x8000000cff097210 */ /* 0x000fe20007f1e0ff */
[----:B------:R-:W-:Y:S01]  /*ba00*/  FMUL R11, R6, UR4 ;  /* 0x00000004060b7c20 */ /* 0x000fe20008400000 */
[----:B------:R-:W-:Y:S01]  /*ba10*/  ULDC UR4, c[0x0][0x154] ;  /* 0x0000550000047ab9 */ /* 0x000fe20000000800 */
[----:B------:R-:W1:Y:S02]  /*ba20*/  LDC.64 R24, c[0x0][0x640] ;  /* 0x00019000ff187b82 */ /* 0x000e640000000a00 */
[----:B------:R-:W-:-:S02]  /*ba30*/  IMAD.X R5, RZ, RZ, ~R5, P0 ;  /* 0x000000ffff057224 */ /* 0x000fc400000e0e05 */
[----:B------:R-:W2:Y:S01]  /*ba40*/  F2I.U32.TRUNC.NTZ R11, R11 ;  /* 0x0000000b000b7305 */ /* 0x000ea2000020f000 */
[----:B------:R-:W-:-:S03]  /*ba50*/  IMAD.WIDE.U32 R6, R9, R20, R16 ;  /* 0x0000001409067225 */ /* 0x000fc600078e0010 */
[----:B------:R-:W3:Y:S01]  /*ba60*/  LDC R13, c[0x0][0x144] ;  /* 0x00005100ff0d7b82 */ /* 0x000ee20000000800 */
[----:B------:R-:W-:-:S04]  /*ba70*/  IMAD R8, R5, R20, RZ ;  /* 0x0000001405087224 */ /* 0x000fc800078e02ff */
[----:B------:R-:W-:Y:S02]  /*ba80*/  IMAD R5, R9, R21, R8 ;  /* 0x0000001509057224 */ /* 0x000fe400078e0208 */
[----:B------:R-:W-:Y:S01]  /*ba90*/  IMAD.MOV.U32 R8, RZ, RZ, -0x1 ;  /* 0xffffffffff087424 */ /* 0x000fe200078e00ff */
[----:B------:R-:W4:Y:S01]  /*baa0*/  LDC R14, c[0x0][0x608] ;  /* 0x00018200ff0e7b82 */ /* 0x000f220000000800 */
[----:B------:R-:W-:Y:S01]  /*bab0*/  IMAD.IADD R5, R7, 0x1, R5 ;  /* 0x0000000107057824 */ /* 0x000fe200078e0205 */
[----:B------:R-:W-:-:S04]  /*bac0*/  I2FP.F32.U32 R7, R3 ;  /* 0x0000000300077245 */ /* 0x000fc80000201000 */
[-C--:B0-----:R-:W-:Y:S01]  /*bad0*/  SHF.R.U64 R10, R6, R22.reuse, R5 ;  /* 0x00000016060a7219 */ /* 0x081fe20000001205 */
[----:B--2---:R-:W-:Y:S01]  /*bae0*/  IMAD.MOV R6, RZ, RZ, -R11 ;  /* 0x000000ffff067224 */ /* 0x004fe200078e0a0b */
[----:B------:R-:W0:Y:S01]  /*baf0*/  LDC R9, c[0x0][0x658] ;  /* 0x00019600ff097b82 */ /* 0x000e220000000800 */
[----:B-1----:R-:W-:Y:S01]  /*bb00*/  ISETP.NE.U32.AND P0, PT, R24, RZ, PT ;  /* 0x000000ff1800720c */ /* 0x002fe20003f05070 */
[----:B------:R-:W-:Y:S01]  /*bb10*/  FMUL R7, R7, UR4 ;  /* 0x0000000407077c20 */ /* 0x000fe20008400000 */
[----:B------:R-:W-:Y:S02]  /*bb20*/  SHF.R.U32.HI R5, RZ, R22, R5 ;  /* 0x00000016ff057219 */ /* 0x000fe40000011605 */
[----:B------:R-:W-:-:S03]  /*bb30*/  ISETP.NE.AND.EX P0, PT, R25, RZ, PT, P0 ;  /* 0x000000ff1900720c */ /* 0x000fc60003f05300 */
[----:B------:R-:W1:Y:S01]  /*bb40*/  LDC R20, c[0x0][0x148] ;  /* 0x00005200ff147b82 */ /* 0x000e620000000800 */
[----:B---3--:R-:W-:Y:S02]  /*bb50*/  IMAD R23, R13, R6, R4 ;  /* 0x000000060d177224 */ /* 0x008fe400078e0204 */
[----:B------:R-:W-:-:S05]  /*bb60*/  IMAD.MOV.U32 R6, RZ, RZ, 0x1 ;  /* 0x00000001ff067424 */ /* 0x000fca00078e00ff */
[----:B------:R-:W2:Y:S01]  /*bb70*/  LDC R21, c[0x0][0x600] ;  /* 0x00018000ff157b82 */ /* 0x000ea20000000800 */
[-CC-:B----4-:R-:W-:Y:S02]  /*bb80*/  SHF.R.U64 R13, R10, R14.reuse, R5.reuse ;  /* 0x0000000e0a0d7219 */ /* 0x190fe40000001205 */
[----:B------:R-:W-:Y:S02]  /*bb90*/  SHF.R.U32.HI R4, RZ, R14, R5 ;  /* 0x0000000eff047219 */ /* 0x000fe40000011605 */
[----:B------:R3:W4:Y:S03]  /*bba0*/  F2I.U32.TRUNC.NTZ R14, R7 ;  /* 0x00000007000e7305 */ /* 0x000726000020f000 */
[----:B------:R-:W1:Y:S01]  /*bbb0*/  LDC R26, c[0x0][0x648] ;  /* 0x00019200ff1a7b82 */ /* 0x000e620000000800 */
[-C--:B0-----:R-:W-:Y:S02]  /*bbc0*/  SHF.R.U64 R15, R13, R9.reuse, R4 ;  /* 0x000000090d0f7219 */ /* 0x081fe40000001204 */
[----:B------:R-:W-:-:S02]  /*bbd0*/  SHF.L.U32 R8, R8, R9, RZ ;  /* 0x0000000908087219 */ /* 0x000fc400000006ff */
[-C--:B------:R-:W-:Y:S01]  /*bbe0*/  SHF.R.U32.HI R5, RZ, R9.reuse, R4 ;  /* 0x00000009ff057219 */ /* 0x080fe20000011604 */
[----:B------:R-:W-:Y:S01]  /*bbf0*/  IMAD.MOV.U32 R4, RZ, RZ, R15 ;  /* 0x000000ffff047224 */ /* 0x000fe200078e000f */
[----:B------:R-:W-:Y:S01]  /*bc00*/  SHF.L.U32 R22, R6, R9, RZ ;  /* 0x0000000906167219 */ /* 0x000fe200000006ff */
[----:B------:R-:W0:Y:S01]  /*bc10*/  LDC R27, c[0x0][0x638] ;  /* 0x00018e00ff1b7b82 */ /* 0x000e220000000800 */
[----:B------:R-:W-:-:S07]  /*bc20*/  LOP3.LUT R28, RZ, R8, RZ, 0x33, !PT ;  /* 0x00000008ff1c7212 */ /* 0x000fce00078e33ff */
        /* <DEDUP_REMOVED lines=12> */
.L_x_255:
[----:B------:R-:W-:Y:S01]  /*bcf0*/  ISETP.NE.AND P0, PT, R2, 0x1, PT ;  /* 0x000000010200780c */ /* 0x000fe20003f05270 */
[----:B--2---:R-:W-:Y:S01]  /*bd00*/  VIADD R7, R21, 0xffffffff ;  /* 0xffffffff15077836 */ /* 0x004fe20000000000 */
[----:B-1----:R-:W-:Y:S01]  /*bd10*/  SHF.R.U64 R5, R4, R26, R5 ;  /* 0x0000001a04057219 */ /* 0x002fe20000001205 */
[----:B------:R-:W-:Y:S01]  /*bd20*/  IMAD.MOV R14, RZ, RZ, -R14 ;  /* 0x000000ffff0e7224 */ /* 0x000fe200078e0a0e */
[----:B------:R-:W-:Y:S01]  /*bd30*/  LOP3.LUT R4, R13, R28, RZ, 0xc0, !PT ;  /* 0x0000001c0d047212 */ /* 0x000fe200078ec0ff */
[----:B------:R-:W-:Y:S01]  /*bd40*/  IMAD.MOV.U32 R8, RZ, RZ, R12 ;  /* 0x000000ffff087224 */ /* 0x000fe200078e000c */
[----:B------:R-:W-:Y:S01]  /*bd50*/  LOP3.LUT R10, R10, R7, RZ, 0xc0, !PT ;  /* 0x000000070a0a7212 */ /* 0x000fe200078ec0ff */
[----:B------:R-:W-:Y:S02]  /*bd60*/  IMAD.MOV R6, RZ, RZ, -R5 ;  /* 0x000000ffff067224 */ /* 0x000fe400078e0a05 */
[----:B------:R-:W-:-:S04]  /*bd70*/  IMAD R4, R22, R5, R4 ;  /* 0x0000000516047224 */ /* 0x000fc800078e0204 */
[----:B------:R-:W-:Y:S02]  /*bd80*/  @P0 IMAD R23, R20, R14, R3 ;  /* 0x0000000e14170224 */ /* 0x000fe400078e0203 */
[----:B0-----:R-:W-:Y:S02]  /*bd90*/  IMAD R3, R6, R27, R15 ;  /* 0x0000001b06037224 */ /* 0x001fe400078e020f */
[----:B------:R-:W-:Y:S02]  /*bda0*/  IMAD R7, R4, R29, R23 ;  /* 0x0000001d04077224 */ /* 0x000fe400078e0217 */
[----:B------:R-:W-:Y:S02]  /*bdb0*/  IMAD R4, R3, R21, R10 ;  /* 0x0000001503047224 */ /* 0x000fe400078e020a */
[----:B------:R-:W-:-:S03]  /*bdc0*/  IMAD.MOV.U32 R6, RZ, RZ, 0x1 ;  /* 0x00000001ff067424 */ /* 0x000fc600078e00ff */
[----:B------:R-:W-:Y:S02]  /*bdd0*/  SEL R9, R4, R7, !P0 ;  /* 0x0000000704097207 */ /* 0x000fe40004000000 */
[----:B------:R-:W-:-:S07]  /*bde0*/  SEL R7, R7, R4, !P0 ;  /* 0x0000000407077207 */ /* 0x000fce0004000000 */
.L_x_253:
[----:B------:R-:W-:-:S08]  /*bdf0*/  NOP ;  /* 0x0000000000007918 */ /* 0x000fd00000000000 */
[----:B------:R-:W0:-:S00]  /*be00*/  USETMAXREG.DEALLOC.CTAPOOL 0x28 ;  /* 0x00000028000079c8 */ /* 0x000e0000080e0500 */
[----:B0-----:R-:W-:-:S13]  /*be10*/  ISETP.NE.AND P0, PT, R0, RZ, PT ;  /* 0x000000ff0000720c */ /* 0x001fda0003f05270 */
[----:B------:R-:W-:Y:S05]  /*be20*/  @P0 EXIT ;  /* 0x000000000000094d */ /* 0x000fea0003800000 */
[----:B------:R-:W-:Y:S01]  /*be30*/  LOP3.LUT P0, RZ, R6, 0xff, RZ, 0xc0, !PT ;  /* 0x000000ff06ff7812 */ /* 0x000fe2000780c0ff */
[----:B------:R-:W-:Y:S02]  /*be40*/  IMAD.MOV.U32 R0, RZ, RZ, 0x1 ;  /* 0x00000001ff007424 */ /* 0x000fe400078e00ff */
[----:B------:R-:W-:-:S10]  /*be50*/  IMAD.MOV.U32 R12, RZ, RZ, RZ ;  /* 0x000000ffff0c7224 */ /* 0x000fd400078e00ff */
[----:B------:R-:W-:Y:S05]  /*be60*/  @!P0 BRA `(.L_x_256) ;  /* 0x0000000c00308947 */ /* 0x000fea0003800000 */
[----:B------:R-:W0:Y:S01]  /*be70*/  LDC R0, c[0x0][0x28c] ;  /* 0x0000a300ff007b82 */ /* 0x000e220000000800 */
[----:B------:R-:W-:Y:S01]  /*be80*/  ULDC UR5, c[0x0][0x600] ;  /* 0x0001800000057ab9 */ /* 0x000fe20000000800 */
[----:B------:R-:W-:Y:S01]  /*be90*/  ULDC UR4, c[0x0][0xc] ;  /* 0x0000030000047ab9 */ /* 0x000fe20000000800 */
[----:B------:R-:W-:Y:S01]  /*bea0*/  UIADD3 UR16, UR5, -0x1, URZ ;  /* 0xffffffff05107890 */ /* 0x000fe2000fffe03f */
[C---:B------:R-:W-:Y:S01]  /*beb0*/  LOP3.LUT P2, RZ, R18.reuse, 0x7f, RZ, 0xc0, !PT ;  /* 0x0000007f12ff7812 */ /* 0x040fe2000784c0ff */
[----:B------:R-:W-:Y:S01]  /*bec0*/  ULDC UR6, c[0x0][0x658] ;  /* 0x0001960000067ab9 */ /* 0x000fe20000000800 */
[----:B------:R-:W-:Y:S01]  /*bed0*/  ULDC UR5, c[0x0][0x10] ;  /* 0x0000040000057ab9 */ /* 0x000fe20000000800 */
[----:B------:R-:W-:Y:S01]  /*bee0*/  UMOV UR7, 0xffffffff ;  /* 0xffffffff00077882 */ /* 0x000fe20000000000 */
[----:B------:R-:W-:Y:S01]  /*bef0*/  UMOV UR8, 0x1 ;  /* 0x0000000100087882 */ /* 0x000fe20000000000 */
[----:B------:R-:W-:Y:S01]  /*bf00*/  UIMAD.WIDE.U32 UR4, UR4, UR5, URZ ;  /* 0x00000005040472a5 */ /* 0x000fe2000f8e003f */
[----:B------:R-:W-:Y:S01]  /*bf10*/  LOP3.LUT P0, RZ, R18, 0x1f, RZ, 0xc0, !PT ;  /* 0x0000001f12ff7812 */ /* 0x000fe2000780c0ff */
[----:B------:R-:W-:Y:S01]  /*bf20*/  USHF.L.U32 UR7, UR7, UR6, URZ ;  /* 0x0000000607077299 */ /* 0x000fe2000800063f */
[----:B------:R-:W-:Y:S01]  /*bf30*/  BSSY B0, `(.L_x_256) ;  /* 0x00000bf000007945 */ /* 0x000fe20003800000 */
[----:B------:R-:W-:Y:S01]  /*bf40*/  USHF.L.U32 UR18, UR8, UR6, URZ ;  /* 0x0000000608127299 */ /* 0x000fe2000800063f */
[----:B------:R-:W-:Y:S01]  /*bf50*/  IMAD.MOV.U32 R13, RZ, RZ, 0x1 ;  /* 0x00000001ff0d7424 */ /* 0x000fe200078e00ff */
[----:B------:R-:W-:Y:S01]  /*bf60*/  LOP3.LUT R11, R19, 0x2, RZ, 0xfc, !PT ;  /* 0x00000002130b7812 */ /* 0x000fe200078efcff */
[----:B------:R-:W-:Y:S01]  /*bf70*/  ULDC UR6, c[0x0][0x14] ;  /* 0x0000050000067ab9 */ /* 0x000fe20000000800 */
[----:B------:R-:W-:Y:S01]  /*bf80*/  PLOP3.LUT P0, PT, P0, P2, PT, 0x8a, 0x0 ;  /* 0x000000000000781c */ /* 0x000fe20000705172 */
[----:B------:R-:W-:Y:S01]  /*bf90*/  UIMAD.WIDE.U32 UR20, UR4, UR6, URZ ;  /* 0x00000006041472a5 */ /* 0x000fe2000f8e003f */
[----:B------:R-:W-:Y:S01]  /*bfa0*/  IMAD.MOV.U32 R12, RZ, RZ, RZ ;  /* 0x000000ffff0c7224 */ /* 0x000fe200078e00ff */
[----:B------:R-:W-:-:S02]  /*bfb0*/  UIMAD UR13, UR5, UR6, URZ ;  /* 0x00000006050d72a4 */ /* 0x000fc4000f8e023f */
[----:B------:R-:W-:Y:S01]  /*bfc0*/  ULOP3.LUT UR17, URZ, UR7, URZ, 0x33, !UPT ;  /* 0x000000073f117292 */ /* 0x000fe2000f8e333f */
[----:B0-----:R-:W-:Y:S01]  /*bfd0*/  VIADD R0, R0, 0x3f ;  /* 0x0000003f00007836 */ /* 0x001fe20000000000 */
[----:B------:R-:W-:Y:S01]  /*bfe0*/  UIADD3 UR13, UR21, UR13, URZ ;  /* 0x0000000d150d7290 */ /* 0x000fe2000fffe03f */
[----:B------:R-:W-:-:S03]  /*bff0*/  ULDC.64 UR22, c[0x0][0x198] ;  /* 0x0000660000167ab9 */ /* 0x000fc60000000a00 */
[----:B------:R-:W-:-:S04]  /*c000*/  SHF.R.S32.HI R3, RZ, 0x1f, R0 ;  /* 0x0000001fff037819 */ /* 0x000fc80000011400 */
[----:B------:R-:W-:Y:S01]  /*c010*/  LEA.HI R3, R3, R0, RZ, 0x6 ;  /* 0x0000000003037211 */ /* 0x000fe200078f30ff */
[----:B------:R-:W-:-:S03]  /*c020*/  IMAD.MOV.U32 R0, RZ, RZ, 0x1 ;  /* 0x00000001ff007424 */ /* 0x000fc600078e00ff */
[----:B------:R-:W-:-:S05]  /*c030*/  SHF.R.S32.HI R3, RZ, 0x6, R3 ;  /* 0x00000006ff037819 */ /* 0x000fca0000011403 */
[----:B------:R-:W-:-:S07]  /*c040*/  VIADD R10, R3, 0x1 ;  /* 0x00000001030a7836 */ /* 0x000fce0000000000 */
.L_x_268:
[----:B------:R-:W-:-:S03]  /*c050*/  UMOV UR4, 0xffffffff ;  /* 0xffffffff00047882 */ /* 0x000fc60000000000 */
[----:B------:R-:W-:Y:S05]  /*c060*/  BRA.DIV UR4, `(.L_x_257) ;  /* 0x0000000e04c07947 */ /* 0x000fea000b800000 */
[----:B------:R-:W-:-:S13]  /*c070*/  ELECT P6, URZ, PT ;  /* 0x00000000003f782f */ /* 0x000fda00038c0000 */
.L_x_280:
[----:B------:R-:W0:Y:S01]  /*c080*/  LDC R4, c[0x0][0x28c] ;  /* 0x0000a300ff047b82 */ /* 0x000e220000000800 */
[----:B------:R-:W-:Y:S01]  /*c090*/  BSSY B1, `(.L_x_258) ;  /* 0x0000037000017945 */ /* 0x000fe20003800000 */
[----:B0-----:R-:W-:-:S13]  /*c0a0*/  ISETP.LT.OR P6, PT, R4, 0x1, !P6 ;  /* 0x000000010400780c */ /* 0x001fda00077c1670 */
[----:B------:R-:W-:Y:S05]  /*c0b0*/  @P6 BRA `(.L_x_259) ;  /* 0x0000000000d06947 */ /* 0x000fea0003800000 */
[----:B------:R-:W-:Y:S02]  /*c0c0*/  IMAD R15, R9, 0x70, RZ ;  /* 0x00000070090f7824 */ /* 0x000fe400078e02ff */
[----:B------:R-:W-:Y:S02]  /*c0d0*/  IMAD R18, R7, 0xc0, RZ ;  /* 0x000000c007127824 */ /* 0x000fe400078e02ff */
[----:B------:R-:W-:Y:S02]  /*c0e0*/  IMAD.MOV.U32 R20, RZ, RZ, RZ ;  /* 0x000000ffff147224 */ /* 0x000fe400078e00ff */
[----:B------:R-:W-:Y:S02]  /*c0f0*/  IMAD.MOV.U32 R4, RZ, RZ, R10 ;  /* 0x000000ffff047224 */ /* 0x000fe400078e000a */
[----:B------:R-:W-:Y:S02]  /*c100*/  IMAD.MOV.U32 R5, RZ, RZ, R0 ;  /* 0x000000ffff057224 */ /* 0x000fe400078e0000 */
[----:B------:R-:W-:-:S07]  /*c110*/  IMAD.MOV.U32 R6, RZ, RZ, R12 ;  /* 0x000000ffff067224 */ /* 0x000fce00078e000c */
.L_x_263:
[----:B------:R-:W0:Y:S01]  /*c120*/  S2R R14, SR_CgaCtaId ;  /* 0x00000000000e7919 */ /* 0x000e220000008800 */
[----:B------:R-:W-:Y:S01]  /*c130*/  MOV R7, 0x400 ;  /* 0x0000040000077802 */ /* 0x000fe20000000f00 */
[----:B------:R-:W1:Y:S03]  /*c140*/  @!P2 LDC R9, c[0x0][0x500] ;  /* 0x00014000ff09ab82 */ /* 0x000e660000000800 */
[----:B0-----:R-:W-:Y:S02]  /*c150*/  LEA R21, R14, R7, 0x18 ;  /* 0x000000070e157211 */ /* 0x001fe400078ec0ff */
[----:B------:R-:W-:-:S03]  /*c160*/  SHF.L.U32 R7, R5, 0x1f, RZ ;  /* 0x0000001f05077819 */ /* 0x000fc600000006ff */
[----:B------:R-:W-:-:S04]  /*c170*/  IMAD R14, R6, 0x8, R21 ;  /* 0x00000008060e7824 */ /* 0x000fc800078e0215 */
[----:B------:R-:W0:Y:S02]  /*c180*/  SYNCS.PHASECHK.TRANS64.TRYWAIT P1, [R14+URZ+0x28], R7 ;  /* 0x000028070e0075a7 */ /* 0x000e24000802017f */
[----:B01----:R-:W-:Y:S05]  /*c190*/  @!P1 BRA `(.L_x_260) ;  /* 0x0000000c00949947 */ /* 0x003fea0003800000 */
.L_x_281:
[----:B0-----:R-:W-:Y:S01]  /*c1a0*/  PRMT R7, R11, 0x9910, RZ ;  /* 0x000099100b077816 */ /* 0x001fe200000000ff */
[----:B------:R0:W-:Y:S03]  /*c1b0*/  @!P2 SYNCS.ARRIVE.TRANS64 RZ, [R14+URZ], R9 ;  /* 0x000000090effa9a7 */ /* 0x0001e6000800003f */
[----:B------:R-:W-:-:S13]  /*c1c0*/  ISETP.NE.AND P1, PT, R7, 0x2, PT ;  /* 0x000000020700780c */ /* 0x000fda0003f25270 */
[----:B0-----:R-:W-:Y:S05]  /*c1d0*/  @P1 BRA `(.L_x_261) ;  /* 0x0000000000041947 */ /* 0x001fea0003800000 */
[----:B------:R-:W-:Y:S01]  /*c1e0*/  BPT.TRAP 0x1 ;  /* 0x000000040000795c */ /* 0x000fe20000300000 */
.L_x_261:
[----:B------:R-:W-:Y:S05]  /*c1f0*/  @P0 BRA `(.L_x_262) ;  /* 0x0000000000040947 */ /* 0x000fea0003800000 */
[----:B------:R-:W-:Y:S01]  /*c200*/  BPT.TRAP 0x1 ;  /* 0x000000040000795c */ /* 0x000fe20000300000 */
.L_x_262:
[--C-:B------:R-:W-:Y:S01]  /*c210*/  IMAD R7, R6, 0x6000, R21.reuse ;  /* 0x0000600006077824 */ /* 0x100fe200078e0215 */
[----:B------:R-:W-:Y:S01]  /*c220*/  R2UR UR9, R14 ;  /* 0x000000000e0972ca */ /* 0x000fe200000e0000 */
[----:B------:R-:W-:Y:S01]  /*c230*/  IMAD R21, R6, 0x3800, R21 ;  /* 0x0000380006157824 */ /* 0x000fe200078e0215 */
[----:B------:R-:W-:Y:S01]  /*c240*/  UIADD3 UR4, UP0, UR22, 0xf0, URZ ;  /* 0x000000f016047890 */ /* 0x000fe2000ff1e03f */
[----:B------:R-:W-:Y:S01]  /*c250*/  VIADD R4, R4, 0xffffffff ;  /* 0xffffffff04047836 */ /* 0x000fe20000000000 */
[----:B------:R-:W-:Y:S01]  /*c260*/  R2UR UR5, R7 ;  /* 0x00000000070572ca */ /* 0x000fe200000e0000 */
[----:B------:R-:W-:Y:S01]  /*c270*/  UIADD3 UR24, UP1, UR22, 0x1f0, URZ ;  /* 0x000001f016187890 */ /* 0x000fe2000ff3e03f */
[----:B------:R-:W-:Y:S01]  /*c280*/  R2UR UR8, R21 ;  /* 0x00000000150872ca */ /* 0x000fe200000e0000 */
[----:B------:R-:W-:Y:S01]  /*c290*/  VIADD R6, R6, 0x1 ;  /* 0x0000000106067836 */ /* 0x000fe20000000000 */
[----:B------:R-:W-:Y:S01]  /*c2a0*/  R2UR UR11, R18 ;  /* 0x00000000120b72ca */ /* 0x000fe200000e0000 */
[----:B------:R-:W-:Y:S01]  /*c2b0*/  UIADD3.X UR25, URZ, UR23, URZ, UP1, !UPT ;  /* 0x000000173f197290 */ /* 0x000fe20008ffe43f */
[----:B------:R-:W-:Y:S01]  /*c2c0*/  R2UR UR10, R20 ;  /* 0x00000000140a72ca */ /* 0x000fe200000e0000 */
[----:B------:R-:W-:Y:S01]  /*c2d0*/  UMOV UR6, 0x0 ;  /* 0x0000000000067882 */ /* 0x000fe20000000000 */
[----:B------:R-:W-:Y:S01]  /*c2e0*/  R2UR UR12, R8 ;  /* 0x00000000080c72ca */ /* 0x000fe200000e0000 */
[----:B------:R-:W-:Y:S01]  /*c2f0*/  UMOV UR7, 0x10000000 ;  /* 0x1000000000077882 */ /* 0x000fe20000000000 */
[----:B------:R-:W-:Y:S01]  /*c300*/  R2UR UR19, R15 ;  /* 0x000000000f1372ca */ /* 0x000fe200000e0000 */
[----:B------:R-:W-:Y:S01]  /*c310*/  VIADD R20, R20, 0x40 ;  /* 0x0000004014147836 */ /* 0x000fe20000000000 */
[----:B------:R-:W-:Y:S01]  /*c320*/  ISETP.GT.AND P3, PT, R4, 0x1, PT ;  /* 0x000000010400780c */ /* 0x000fe20003f64270 */
[----:B------:R-:W-:Y:S01]  /*c330*/  UIADD3 UR14, UR5, 0x100, URZ ;  /* 0x00000100050e7890 */ /* 0x000fe2000fffe03f */
[----:B------:R-:W-:Y:S01]  /*c340*/  ISETP.NE.AND P1, PT, R6, 0x5, PT ;  /* 0x000000050600780c */ /* 0x000fe20003f25270 */
[----:B------:R-:W-:-:S02]  /*c350*/  UIADD3.X UR5, URZ, UR23, URZ, UP0, !UPT ;  /* 0x000000173f057290 */ /* 0x000fc400087fe43f */
[----:B------:R-:W-:Y:S01]  /*c360*/  UIADD3 UR15, UR8, 0x1e100, URZ ;  /* 0x0001e100080f7890 */ /* 0x000fe2000fffe03f */
[----:B------:R-:W-:Y:S02]  /*c370*/  SEL R14, RZ, 0x1, P1 ;  /* 0x00000001ff0e7807 */ /* 0x000fe40000800000 */
[----:B------:R-:W-:Y:S01]  /*c380*/  UMOV UR8, UR14 ;  /* 0x0000000e00087c82 */ /* 0x000fe20008000000 */
[----:B------:R-:W-:Y:S02]  /*c390*/  SEL R6, R6, RZ, P1 ;  /* 0x000000ff06067207 */ /* 0x000fe40000800000 */
[----:B------:R-:W-:Y:S01]  /*c3a0*/  LOP3.LUT R5, R5, R14, RZ, 0x3c, !PT ;  /* 0x0000000e05057212 */ /* 0x000fe200078e3cff */
[----:B------:R0:W-:Y:S02]  /*c3b0*/  UTMALDG.3D [UR8], [UR4], desc[UR6] ;  /* 0x00000608040075b4 */ /* 0x0001e40008011000 */
[----:B0-----:R-:W-:Y:S01]  /*c3c0*/  UMOV UR8, UR15 ;  /* 0x0000000f00087c82 */ /* 0x001fe20008000000 */
[----:B------:R-:W-:-:S02]  /*c3d0*/  UMOV UR11, UR19 ;  /* 0x00000013000b7c82 */ /* 0x000fc40008000000 */
[----:B------:R0:W-:Y:S02]  /*c3e0*/  UTMALDG.3D [UR8], [UR24], desc[UR6] ;  /* 0x00000608180075b4 */ /* 0x0001e40008011000 */
[----:B0-----:R-:W-:Y:S05]  /*c3f0*/  @P3 BRA `(.L_x_263) ;  /* 0xfffffffc00483947 */ /* 0x001fea000383ffff */
.L_x_259:
[----:B------:R-:W-:Y:S05]  /*c400*/  BSYNC B1 ;  /* 0x0000000000017941 */ /* 0x000fea0003800000 */
.L_x_258:
[----:B------:R-:W-:Y:S01]  /*c410*/  LOP3.LUT P3, RZ, R13, 0xff, RZ, 0xc0, !PT ;  /* 0x000000ff0dff7812 */ /* 0x000fe2000786c0ff */
[----:B------:R-:W-:Y:S01]  /*c420*/  IMAD.IADD R12, R3, 0x1, R12 ;  /* 0x00000001030c7824 */ /* 0x000fe200078e020c */
[----:B------:R-:W-:Y:S01]  /*c430*/  IADD3 R16, P4, R16, UR20, RZ ;  /* 0x0000001410107c10 */ /* 0x000fe2000ff9e0ff */
[----:B------:R-:W-:Y:S01]  /*c440*/  ULDC.64 UR4, c[0x0][0x650] ;  /* 0x0001940000047ab9 */ /* 0x000fe20000000a00 */
[----:B------:R-:W-:Y:S01]  /*c450*/  BSSY B1, `(.L_x_264) ;  /* 0x000006a000017945 */ /* 0x000fe20003800000 */
[----:B------:R-:W-:Y:S01]  /*c460*/  IMAD.MOV.U32 R9, RZ, RZ, -0x1 ;  /* 0xffffffffff097424 */ /* 0x000fe200078e00ff */
[----:B------:R-:W-:Y:S01]  /*c470*/  ISETP.GT.U32.AND P1, PT, R12, 0x4, PT ;  /* 0x000000040c00780c */ /* 0x000fe20003f24070 */
[----:B------:R-:W-:Y:S01]  /*c480*/  IMAD.MOV.U32 R8, RZ, RZ, -0x1 ;  /* 0xffffffffff087424 */ /* 0x000fe200078e00ff */
[----:B------:R-:W-:Y:S02]  /*c490*/  IADD3.X R17, R17, UR13, RZ, P4, !PT ;  /* 0x0000000d11117c10 */ /* 0x000fe4000a7fe4ff */
[----:B------:R-:W-:-:S02]  /*c4a0*/  ISETP.LT.U32.AND P1, PT, R3, 0x5, P1 ;  /* 0x000000050300780c */ /* 0x000fc40000f21070 */
[----:B------:R-:W-:Y:S01]  /*c4b0*/  PRMT R13, RZ, 0x7610, R13 ;  /* 0x00007610ff0d7816 */ /* 0x000fe2000000000d */
[----:B------:R-:W0:Y:S01]  /*c4c0*/  @P3 S2R R5, SR_CgaCtaId ;  /* 0x0000000000053919 */ /* 0x000e220000008800 */
[----:B------:R-:W-:-:S04]  /*c4d0*/  @P3 MOV R4, 0x400 ;  /* 0x0000040000043802 */ /* 0x000fc80000000f00 */
[----:B0-----:R-:W-:Y:S01]  /*c4e0*/  @P3 LEA R6, R5, R4, 0x18 ;  /* 0x0000000405063211 */ /* 0x001fe200078ec0ff */
[----:B------:R-:W-:-:S03]  /*c4f0*/  IMAD.WIDE.U32 R4, R12, -0x33333333, RZ ;  /* 0xcccccccd0c047825 */ /* 0x000fc600078e00ff */
[----:B------:R0:W-:Y:S01]  /*c500*/  @P3 SYNCS.ARRIVE.TRANS64.A1T0 RZ, [R6+URZ+0x68], RZ ;  /* 0x000068ff06ff39a7 */ /* 0x0001e2000810003f */
[----:B------:R-:W-:Y:S02]  /*c510*/  ISETP.GE.U32.AND P3, PT, R3, 0x5, PT ;  /* 0x000000050300780c */ /* 0x000fe40003f66070 */
[----:B------:R-:W-:Y:S02]  /*c520*/  SHF.R.U32.HI R7, RZ, 0x2, R5 ;  /* 0x00000002ff077819 */ /* 0x000fe40000011605 */
[----:B------:R-:W-:Y:S02]  /*c530*/  SEL R5, RZ, 0x1, !P1 ;  /* 0x00000001ff057807 */ /* 0x000fe40004800000 */
[----:B------:R-:W-:Y:S01]  /*c540*/  ISETP.GE.U32.AND P1, PT, R16, UR4, PT ;  /* 0x0000000410007c0c */ /* 0x000fe2000bf26070 */
[----:B------:R-:W-:Y:S01]  /*c550*/  IMAD R12, R7, -0x5, R12 ;  /* 0xfffffffb070c7824 */ /* 0x000fe200078e020c */
[----:B------:R-:W-:Y:S02]  /*c560*/  LOP3.LUT R0, R0, R5, RZ, 0x3c, !PT ;  /* 0x0000000500007212 */ /* 0x000fe400078e3cff */
[----:B------:R-:W-:-:S02]  /*c570*/  ISETP.GE.U32.AND.EX P1, PT, R17, UR5, PT, P1 ;  /* 0x0000000511007c0c */ /* 0x000fc4000bf26110 */
[----:B------:R-:W-:Y:S02]  /*c580*/  PRMT R4, RZ, 0x7610, R4 ;  /* 0x00007610ff047816 */ /* 0x000fe40000000004 */
[----:B------:R-:W-:Y:S01]  /*c590*/  @P3 LOP3.LUT R0, R0, 0x1, R7, 0x78, !PT ;  /* 0x0000000100003812 */ /* 0x000fe200078e7807 */
[----:B------:R-:W-:-:S08]  /*c5a0*/  IMAD.MOV.U32 R7, RZ, RZ, -0x1 ;  /* 0xffffffffff077424 */ /* 0x000fd000078e00ff */
[----:B0-----:R-:W-:Y:S05]  /*c5b0*/  @P1 BRA `(.L_x_265) ;  /* 0x00000004004c1947 */ /* 0x001fea0003800000 */
[----:B------:R-:W-:Y:S01]  /*c5c0*/  ULDC.64 UR4, c[0x0][0x628] ;  /* 0x00018a0000047ab9 */ /* 0x000fe20000000a00 */
[----:B------:R-:W0:Y:S01]  /*c5d0*/  S2R R15, SR_CTAID.X ;  /* 0x00000000000f7919 */ /* 0x000e220000002500 */
[----:B------:R-:W-:Y:S01]  /*c5e0*/  ISETP.NE.U32.AND P1, PT, RZ, UR4, PT ;  /* 0x00000004ff007c0c */ /* 0x000fe2000bf25070 */
[----:B------:R-:W-:Y:S01]  /*c5f0*/  ULDC UR7, c[0x0][0x630] ;  /* 0x00018c0000077ab9 */ /* 0x000fe20000000800 */
[----:B------:R-:W-:Y:S01]  /*c600*/  IMAD.MOV.U32 R4, RZ, RZ, R16 ;  /* 0x000000ffff047224 */ /* 0x000fe200078e0010 */
[----:B------:R-:W1:Y:S01]  /*c610*/  S2R R14, SR_CTAID.Y ;  /* 0x00000000000e7919 */ /* 0x000e620000002600 */
[----:B------:R-:W-:Y:S01]  /*c620*/  ISETP.NE.AND.EX P1, PT, RZ, UR5, PT, P1 ;  /* 0x00000005ff007c0c */ /* 0x000fe2000bf25310 */
[----:B------:R-:W-:-:S12]  /*c630*/  IMAD.MOV.U32 R5, RZ, RZ, R17 ;  /* 0x000000ffff057224 */ /* 0x000fd800078e0011 */
[----:B------:R-:W-:Y:S05]  /*c640*/  @!P1 BRA `(.L_x_266) ;  /* 0x0000000000289947 */ /* 0x000fea0003800000 */
[----:B------:R-:W-:Y:S02]  /*c650*/  ULDC UR6, c[0x0][0x634] ;  /* 0x00018d0000067ab9 */ /* 0x000fe40000000800 */
[----:B------:R-:W-:-:S05]  /*c660*/  IADD3 R9, P1, R16, UR6, RZ ;  /* 0x0000000610097c10 */ /* 0x000fca000ff3e0ff */
[----:B------:R-:W-:-:S04]  /*c670*/  IMAD.X R21, RZ, RZ, R17, P1 ;  /* 0x000000ffff157224 */ /* 0x000fc800008e0611 */
[----:B------:R-:W-:-:S04]  /*c680*/  IMAD.WIDE.U32 R6, R21, UR4, RZ ;  /* 0x0000000415067c25 */ /* 0x000fc8000f8e00ff */
[----:B------:R-:W-:-:S04]  /*c690*/  IMAD.WIDE.U32 R6, P1, R9, UR5, R6 ;  /* 0x0000000509067c25 */ /* 0x000fc8000f820006 */
[----:B------:R-:W-:-:S04]  /*c6a0*/  IMAD.WIDE.U32 R8, R9, UR4, RZ ;  /* 0x0000000409087c25 */ /* 0x000fc8000f8e00ff */
[----:B------:R-:W-:Y:S01]  /*c6b0*/  IMAD.X R5, RZ, RZ, RZ, P1 ;  /* 0x000000ffff057224 */ /* 0x000fe200008e06ff */
[----:B------:R-:W-:Y:S01]  /*c6c0*/  IADD3 RZ, P1, R9, R6, RZ ;  /* 0x0000000609ff7210 */ /* 0x000fe20007f3e0ff */
[----:B------:R-:W-:-:S04]  /*c6d0*/  IMAD.MOV.U32 R4, RZ, RZ, R7 ;  /* 0x000000ffff047224 */ /* 0x000fc800078e0007 */
[----:B------:R-:W-:-:S08]  /*c6e0*/  IMAD.WIDE.U32.X R4, R21, UR5, R4, P1 ;  /* 0x0000000515047c25 */ /* 0x000fd000088e0404 */
.L_x_266:
[--C-:B------:R-:W-:Y:S01]  /*c6f0*/  SHF.R.U64 R8, R4, UR7, R5.reuse ;  /* 0x0000000704087c19 */ /* 0x100fe20008001205 */
[----:B------:R-:W-:Y:S01]  /*c700*/  ULDC.64 UR4, c[0x0][0x620] ;  /* 0x0001880000047ab9 */ /* 0x000fe20000000a00 */
[----:B------:R-:W-:Y:S01]  /*c710*/  SHF.R.U32.HI R4, RZ, UR7, R5 ;  /* 0x00000007ff047c19 */ /* 0x000fe20008011605 */
[----:B------:R-:W2:Y:S01]  /*c720*/  LDC R24, c[0x0][0x144] ;  /* 0x00005100ff187b82 */ /* 0x000ea20000000800 */
[----:B------:R-:W-:Y:S01]  /*c730*/  IADD3 R7, P1, RZ, -R8, RZ ;  /* 0x80000008ff077210 */ /* 0x000fe20007f3e0ff */
[----:B------:R-:W-:Y:S01]  /*c740*/  ULDC.64 UR8, c[0x0][0x640] ;  /* 0x0001900000087ab9 */ /* 0x000fe20000000a00 */
[----:B0-----:R-:W-:Y:S01]  /*c750*/  I2FP.F32.U32 R9, R15 ;  /* 0x0000000f00097245 */ /* 0x001fe20000201000 */
[----:B------:R-:W-:Y:S02]  /*c760*/  ULDC UR6, c[0x0][0x608] ;  /* 0x0001820000067ab9 */ /* 0x000fe40000000800 */
[----:B------:R-:W-:Y:S01]  /*c770*/  IMAD.X R4, RZ, RZ, ~R4, P1 ;  /* 0x000000ffff047224 */ /* 0x000fe200008e0e04 */
[----:B------:R-:W-:Y:S01]  /*c780*/  ISETP.NE.U32.AND P1, PT, RZ, UR8, PT ;  /* 0x00000008ff007c0c */ /* 0x000fe2000bf25070 */
[----:B------:R-:W0:Y:S02]  /*c790*/  LDC R21, c[0x0][0x148] ;  /* 0x00005200ff157b82 */ /* 0x000e240000000800 */
[----:B------:R-:W-:Y:S01]  /*c7a0*/  IMAD R6, R4, UR4, RZ ;  /* 0x0000000404067c24 */ /* 0x000fe2000f8e02ff */
[----:B------:R-:W-:Y:S01]  /*c7b0*/  ISETP.NE.AND.EX P1, PT, RZ, UR9, PT, P1 ;  /* 0x00000009ff007c0c */ /* 0x000fe2000bf25310 */
[----:B------:R-:W-:Y:S01]  /*c7c0*/  IMAD.WIDE.U32 R4, R7, UR4, R16 ;  /* 0x0000000407047c25 */ /* 0x000fe2000f8e0010 */
[----:B------:R-:W-:-:S03]  /*c7d0*/  ULDC UR4, c[0x0][0x150] ;  /* 0x0000540000047ab9 */ /* 0x000fc60000000800 */
[----:B------:R-:W-:Y:S02]  /*c7e0*/  IMAD R7, R7, UR5, R6 ;  /* 0x0000000507077c24 */ /* 0x000fe4000f8e0206 */
[----:B------:R-:W-:Y:S01]  /*c7f0*/  FMUL R6, R9, UR4 ;  /* 0x0000000409067c20 */ /* 0x000fe20008400000 */
[----:B------:R-:W-:Y:S01]  /*c800*/  ULDC UR4, c[0x0][0x618] ;  /* 0x0001860000047ab9 */ /* 0x000fe20000000800 */
[----:B------:R-:W-:Y:S01]  /*c810*/  ULDC UR5, c[0x0][0x154] ;  /* 0x0000550000057ab9 */ /* 0x000fe20000000800 */
[----:B------:R-:W-:-:S03]  /*c820*/  IMAD.IADD R5, R5, 0x1, R7 ;  /* 0x0000000105057824 */ /* 0x000fc600078e0207 */
[----:B------:R-:W3:Y:S02]  /*c830*/  F2I.U32.TRUNC.NTZ R6, R6 ;  /* 0x0000000600067305 */ /* 0x000ee4000020f000 */
[----:B------:R-:W-:Y:S02]  /*c840*/  SHF.R.U64 R9, R4, UR4, R5 ;  /* 0x0000000404097c19 */ /* 0x000fe40008001205 */
[----:B-1----:R-:W-:-:S05]  /*c850*/  I2FP.F32.U32 R4, R14 ;  /* 0x0000000e00047245 */ /* 0x002fca0000201000 */
[----:B------:R-:W-:Y:S01]  /*c860*/  FMUL R22, R4, UR5 ;  /* 0x0000000504167c20 */ /* 0x000fe20008400000 */
[----:B------:R-:W-:Y:S01]  /*c870*/  SHF.R.U32.HI R4, RZ, UR4, R5 ;  /* 0x00000004ff047c19 */ /* 0x000fe20008011605 */
[----:B------:R-:W-:-:S03]  /*c880*/  ULDC UR4, c[0x0][0x658] ;  /* 0x0001960000047ab9 */ /* 0x000fc60000000800 */
[--C-:B------:R-:W-:Y:S01]  /*c890*/  SHF.R.U64 R20, R9, UR6, R4.reuse ;  /* 0x0000000609147c19 */ /* 0x100fe20008001204 */
[----:B------:R-:W1:Y:S01]  /*c8a0*/  F2I.U32.TRUNC.NTZ R22, R22 ;  /* 0x0000001600167305 */ /* 0x000e62000020f000 */
[----:B------:R-:W-:Y:S01]  /*c8b0*/  SHF.R.U32.HI R5, RZ, UR6, R4 ;  /* 0x00000006ff057c19 */ /* 0x000fe20008011604 */
[----:B---3--:R-:W-:-:S03]  /*c8c0*/  IMAD.MOV R6, RZ, RZ, -R6 ;  /* 0x000000ffff067224 */ /* 0x008fc600078e0a06 */
[----:B------:R-:W-:Y:S01]  /*c8d0*/  SHF.R.U64 R18, R20, UR4, R5 ;  /* 0x0000000414127c19 */ /* 0x000fe20008001205 */
[----:B--2---:R-:W-:Y:S01]  /*c8e0*/  IMAD R15, R24, R6, R15 ;  /* 0x00000006180f7224 */ /* 0x004fe200078e020f */
[----:B------:R-:W-:-:S03]  /*c8f0*/  SHF.R.U32.HI R23, RZ, UR4, R5 ;  /* 0x00000004ff177c19 */ /* 0x000fc60008011605 */
[----:B------:R-:W-:Y:S02]  /*c900*/  IMAD.MOV.U32 R4, RZ, RZ, R18 ;  /* 0x000000ffff047224 */ /* 0x000fe400078e0012 */
[----:B------:R-:W-:Y:S01]  /*c910*/  IMAD.MOV.U32 R5, RZ, RZ, R23 ;  /* 0x000000ffff057224 */ /* 0x000fe200078e0017 */
[----:B-1----:R-:W-:Y:S06]  /*c920*/  @!P1 BRA `(.L_x_267) ;  /* 0x0000000000289947 */ /* 0x002fec0003800000 */
[----:B------:R-:W-:Y:S02]  /*c930*/  ULDC UR4, c[0x0][0x64c] ;  /* 0x0001930000047ab9 */ /* 0x000fe40000000800 */
[----:B------:R-:W-:-:S05]  /*c940*/  IADD3 R5, P1, R18, UR4, RZ ;  /* 0x0000000412057c10 */ /* 0x000fca000ff3e0ff */
[----:B------:R-:W-:-:S04]  /*c950*/  IMAD.X R23, RZ, RZ, R23, P1 ;  /* 0x000000ffff177224 */ /* 0x000fc800008e0617 */
[----:B------:R-:W-:-:S04]  /*c960*/  IMAD.WIDE.U32 R6, R23, UR8, RZ ;  /* 0x0000000817067c25 */ /* 0x000fc8000f8e00ff */
[----:B------:R-:W-:-:S04]  /*c970*/  IMAD.WIDE.U32 R6, P1, R5, UR9, R6 ;  /* 0x0000000905067c25 */ /* 0x000fc8000f820006 */
[----:B------:R-:W-:-:S04]  /*c980*/  IMAD.WIDE.U32 R4, R5, UR8, RZ ;  /* 0x0000000805047c25 */ /* 0x000fc8000f8e00ff */
[----:B------:R-:W-:Y:S01]  /*c990*/  IMAD.MOV.U32 R4, RZ, RZ, R7 ;  /* 0x000000ffff047224 */ /* 0x000fe200078e0007 */
[----:B------:R-:W-:Y:S01]  /*c9a0*/  IADD3 RZ, P3, R5, R6, RZ ;  /* 0x0000000605ff7210 */ /* 0x000fe20007f7e0ff */
[----:B------:R-:W-:-:S04]  /*c9b0*/  IMAD.X R5, RZ, RZ, RZ, P1 ;  /* 0x000000ffff057224 */ /* 0x000fc800008e06ff */
[----:B------:R-:W-:-:S08]  /*c9c0*/  IMAD.WIDE.U32.X R4, R23, UR9, R4, P3 ;  /* 0x0000000917047c25 */ /* 0x000fd000098e0404 */
.L_x_267:
[----:B------:R-:W-:Y:S01]  /*c9d0*/  ISETP.NE.AND P1, PT, R2, 0x1, PT ;  /* 0x000000010200780c */ /* 0x000fe20003f25270 */
[----:B------:R-:W-:Y:S01]  /*c9e0*/  ULDC UR4, c[0x0][0x648] ;  /* 0x0001920000047ab9 */ /* 0x000fe20000000800 */
[----:B------:R-:W-:Y:S01]  /*c9f0*/  LOP3.LUT R20, R20, UR17, RZ, 0xc0, !PT ;  /* 0x0000001114147c12 */ /* 0x000fe2000f8ec0ff */
[----:B------:R-:W-:Y:S01]  /*ca00*/  IMAD.MOV R22, RZ, RZ, -R22 ;  /* 0x000000ffff167224 */ /* 0x000fe200078e0a16 */
[----:B------:R-:W-:Y:S01]  /*ca10*/  SHF.R.U64 R5, R4, UR4, R5 ;  /* 0x0000000404057c19 */ /* 0x000fe20008001205 */
[----:B------:R-:W-:Y:S01]  /*ca20*/  ULDC UR4, c[0x0][0x638] ;  /* 0x00018e0000047ab9 */ /* 0x000fe20000000800 */
[----:B------:R-:W-:Y:S01]  /*ca30*/  LOP3.LUT R9, R9, UR16, RZ, 0xc0, !PT ;  /* 0x0000001009097c12 */ /* 0x000fe2000f8ec0ff */
[----:B------:R-:W-:Y:S01]  /*ca40*/  ULDC UR5, c[0x0][0x610] ;  /* 0x0001840000057ab9 */ /* 0x000fe20000000800 */
[----:B------:R-:W-:Y:S02]  /*ca50*/  IMAD.MOV.U32 R4, RZ, RZ, 0x1 ;  /* 0x00000001ff047424 */ /* 0x000fe400078e00ff */
[----:B------:R-:W-:-:S02]  /*ca60*/  IMAD.MOV R7, RZ, RZ, -R5 ;  /* 0x000000ffff077224 */ /* 0x000fc400078e0a05 */
[----:B------:R-:W-:Y:S02]  /*ca70*/  IMAD R20, R5, UR18, R20 ;  /* 0x0000001205147c24 */ /* 0x000fe4000f8e0214 */
[----:B0-----:R-:W-:Y:S02]  /*ca80*/  @P1 IMAD R15, R21, R22, R14 ;  /* 0x00000016150f1224 */ /* 0x001fe400078e020e */
[----:B------:R-:W-:Y:S01]  /*ca90*/  IMAD R18, R7, UR4, R18 ;  /* 0x0000000407127c24 */ /* 0x000fe2000f8e0212 */
[----:B------:R-:W-:Y:S01]  /*caa0*/  ULDC UR4, c[0x0][0x600] ;  /* 0x0001800000047ab9 */ /* 0x000fe20000000800 */
[----:B------:R-:W-:Y:S02]  /*cab0*/  IMAD R15, R20, UR5, R15 ;  /* 0x00000005140f7c24 */ /* 0x000fe4000f8e020f */
[----:B------:R-:W-:-:S05]  /*cac0*/  IMAD R18, R18, UR4, R9 ;  /* 0x0000000412127c24 */ /* 0x000fca000f8e0209 */
[----:B------:R-:W-:Y:S02]  /*cad0*/  SEL R9, R18, R15, !P1 ;  /* 0x0000000f12097207 */ /* 0x000fe40004800000 */
[----:B------:R-:W-:-:S07]  /*cae0*/  SEL R7, R15, R18, !P1 ;  /* 0x000000120f077207 */ /* 0x000fce0004800000 */
.L_x_265:
[----:B------:R-:W-:Y:S05]  /*caf0*/  BSYNC B1 ;  /* 0x0000000000017941 */ /* 0x000fea0003800000 */
.L_x_264:
[----:B------:R-:W-:-:S13]  /*cb00*/  LOP3.LUT P1, RZ, R4, 0xff, RZ, 0xc0, !PT ;  /* 0x000000ff04ff7812 */ /* 0x000fda000782c0ff */
[----:B------:R-:W-:Y:S05]  /*cb10*/  @P1 BRA `(.L_x_268) ;  /* 0xfffffff4004c1947 */ /* 0x000fea000383ffff */
[----:B------:R-:W-:Y:S05]  /*cb20*/  BSYNC B0 ;  /* 0x0000000000007941 */ /* 0x000fea0003800000 */
.L_x_256:
[----:B------:R-:W-:-:S03]  /*cb30*/  UMOV UR4, 0xffffffff ;  /* 0xffffffff00047882 */ /* 0x000fc60000000000 */
[----:B------:R-:W-:Y:S05]  /*cb40*/  BRA.DIV UR4, `(.L_x_269) ;  /* 0x00000006043c7947 */ /* 0x000fea000b800000 */
[----:B------:R-:W-:-:S13]  /*cb50*/  ELECT P6, URZ, PT ;  /* 0x00000000003f782f */ /* 0x000fda00038c0000 */
.L_x_284:
[----:B------:R-:W-:Y:S04]  /*cb60*/  BSSY B0, `(.L_x_270) ;  /* 0x0000034000007945 */ /* 0x000fe80003800000 */
[----:B------:R-:W-:Y:S05]  /*cb70*/  @!P6 BRA `(.L_x_271) ;  /* 0x0000000000c8e947 */ /* 0x000fea0003800000 */
[----:B------:R-:W-:-:S04]  /*cb80*/  LOP3.LUT R19, R19, 0x2, RZ, 0xfc, !PT ;  /* 0x0000000213137812 */ /* 0x000fc800078efcff */
[----:B------:R-:W-:-:S13]  /*cb90*/  ISETP.NE.AND P0, PT, R19, 0x3, PT ;  /* 0x000000031300780c */ /* 0x000fda0003f05270 */
[----:B------:R-:W-:Y:S05]  /*cba0*/  @!P0 BRA `(.L_x_272) ;  /* 0x0000000000048947 */ /* 0x000fea0003800000 */
[----:B------:R-:W-:Y:S01]  /*cbb0*/  BPT.TRAP 0x1 ;  /* 0x000000040000795c */ /* 0x000fe20000300000 */
.L_x_272:
[----:B------:R-:W0:Y:S01]  /*cbc0*/  S2R R3, SR_CgaCtaId ;  /* 0x0000000000037919 */ /* 0x000e220000008800 */
[----:B------:R-:W-:-:S04]  /*cbd0*/  MOV R2, 0x400 ;  /* 0x0000040000027802 */ /* 0x000fc80000000f00 */
[----:B0-----:R-:W-:Y:S02]  /*cbe0*/  LEA R3, R3, R2, 0x18 ;  /* 0x0000000203037211 */ /* 0x001fe400078ec0ff */
[----:B------:R-:W-:-:S03]  /*cbf0*/  SHF.L.U32 R2, R0, 0x1f, RZ ;  /* 0x0000001f00027819 */ /* 0x000fc600000006ff */
[----:B------:R-:W-:-:S04]  /*cc00*/  VIADD R3, R3, 0x28 ;  /* 0x0000002803037836 */ /* 0x000fc80000000000 */
[C---:B------:R-:W-:Y:S02]  /*cc10*/  IMAD R7, R12.reuse, 0x8, R3 ;  /* 0x000000080c077824 */ /* 0x040fe400078e0203 */
[----:B------:R-:W-:Y:S02]  /*cc20*/  VIADD R12, R12, 0x1 ;  /* 0x000000010c0c7836 */ /* 0x000fe40000000000 */
[----:B------:R-:W0:Y:S03]  /*cc30*/  SYNCS.PHASECHK.TRANS64.TRYWAIT P0, [R7+URZ], R2 ;  /* 0x00000002070075a7 */ /* 0x000e26000800017f */
[----:B------:R-:W-:-:S04]  /*cc40*/  ISETP.NE.AND P1, PT, R12, 0x5, PT ;  /* 0x000000050c00780c */ /* 0x000fc80003f25270 */
[----:B------:R-:W-:Y:S02]  /*cc50*/  SEL R5, RZ, 0x1, P1 ;  /* 0x00000001ff057807 */ /* 0x000fe40000800000 */
[----:B------:R-:W-:Y:S02]  /*cc60*/  SEL R12, R12, RZ, P1 ;  /* 0x000000ff0c0c7207 */ /* 0x000fe40000800000 */
[----:B------:R-:W-:-:S03]  /*cc70*/  LOP3.LUT R5, R0, R5, RZ, 0x3c, !PT ;  /* 0x0000000500057212 */ /* 0x000fc600078e3cff */
[----:B------:R-:W-:Y:S01]  /*cc80*/  IMAD R9, R12, 0x8, R3 ;  /* 0x000000080c097824 */ /* 0x000fe200078e0203 */
[----:B------:R-:W-:Y:S01]  /*cc90*/  SHF.L.U32 R4, R5, 0x1f, RZ ;  /* 0x0000001f05047819 */ /* 0x000fe200000006ff */
[----:B0-----:R-:W-:Y:S06]  /*cca0*/  @!P0 BRA `(.L_x_273) ;  /* 0x0000000400048947 */ /* 0x001fec0003800000 */
.L_x_285:
[----:B------:R-:W1:Y:S01]  /*ccb0*/  SYNCS.PHASECHK.TRANS64.TRYWAIT P0, [R9+URZ], R4 ;  /* 0x00000004090075a7 */ /* 0x000e62000800017f */
[----:B------:R-:W-:-:S05]  /*ccc0*/  VIADD R0, R12, 0x1 ;  /* 0x000000010c007836 */ /* 0x000fca0000000000 */
[----:B------:R-:W-:-:S04]  /*ccd0*/  ISETP.NE.AND P1, PT, R0, 0x5, PT ;  /* 0x000000050000780c */ /* 0x000fc80003f25270 */
[----:B0-----:R-:W-:Y:S02]  /*cce0*/  SEL R2, RZ, 0x1, P1 ;  /* 0x00000001ff027807 */ /* 0x001fe40000800000 */
[----:B------:R-:W-:Y:S02]  /*ccf0*/  SEL R0, R0, RZ, P1 ;  /* 0x000000ff00007207 */ /* 0x000fe40000800000 */
[----:B------:R-:W-:-:S03]  /*cd00*/  LOP3.LUT R7, R5, R2, RZ, 0x3c, !PT ;  /* 0x0000000205077212 */ /* 0x000fc600078e3cff */
[----:B------:R-:W-:Y:S01]  /*cd10*/  IMAD R6, R0, 0x8, R3 ;  /* 0x0000000800067824 */ /* 0x000fe200078e0203 */
[----:B------:R-:W-:Y:S01]  /*cd20*/  SHF.L.U32 R5, R7, 0x1f, RZ ;  /* 0x0000001f07057819 */ /* 0x000fe200000006ff */
[----:B-1----:R-:W-:Y:S06]  /*cd30*/  @!P0 BRA `(.L_x_274) ;  /* 0x0000000000f48947 */ /* 0x002fec0003800000 */
.L_x_286:
[----:B------:R-:W1:Y:S01]  /*cd40*/  SYNCS.PHASECHK.TRANS64.TRYWAIT P0, [R6+URZ], R5 ;  /* 0x00000005060075a7 */ /* 0x000e62000800017f */
[----:B------:R-:W-:-:S05]  /*cd50*/  VIADD R0, R0, 0x1 ;  /* 0x0000000100007836 */ /* 0x000fca0000000000 */
[----:B------:R-:W-:-:S04]  /*cd60*/  ISETP.NE.AND P1, PT, R0, 0x5, PT ;  /* 0x000000050000780c */ /* 0x000fc80003f25270 */
[----:B------:R-:W-:Y:S02]  /*cd70*/  SEL R2, RZ, 0x1, P1 ;  /* 0x00000001ff027807 */ /* 0x000fe40000800000 */
[----:B------:R-:W-:Y:S02]  /*cd80*/  SEL R0, R0, RZ, P1 ;  /* 0x000000ff00007207 */ /* 0x000fe40000800000 */
[----:B------:R-:W-:-:S03]  /*cd90*/  LOP3.LUT R7, R7, R2, RZ, 0x3c, !PT ;  /* 0x0000000207077212 */ /* 0x000fc600078e3cff */
[----:B0-----:R-:W-:Y:S01]  /*cda0*/  IMAD R9, R0, 0x8, R3 ;  /* 0x0000000800097824 */ /* 0x001fe200078e0203 */
[----:B------:R-:W-:Y:S01]  /*cdb0*/  SHF.L.U32 R4, R7, 0x1f, RZ ;  /* 0x0000001f07047819 */ /* 0x000fe200000006ff */
[----:B-1----:R-:W-:Y:S06]  /*cdc0*/  @!P0 BRA `(.L_x_275) ;  /* 0x0000000000e48947 */ /* 0x002fec0003800000 */
.L_x_287:
[----:B------:R-:W1:Y:S01]  /*cdd0*/  SYNCS.PHASECHK.TRANS64.TRYWAIT P0, [R9+URZ], R4 ;  /* 0x00000004090075a7 */ /* 0x000e62000800017f */
[----:B------:R-:W-:-:S05]  /*cde0*/  VIADD R0, R0, 0x1 ;  /* 0x0000000100007836 */ /* 0x000fca0000000000 */
[----:B------:R-:W-:-:S04]  /*cdf0*/  ISETP.NE.AND P1, PT, R0, 0x5, PT ;  /* 0x000000050000780c */ /* 0x000fc80003f25270 */
[----:B------:R-:W-:Y:S02]  /*ce00*/  SEL R2, RZ, 0x1, P1 ;  /* 0x00000001ff027807 */ /* 0x000fe40000800000 */
[----:B------:R-:W-:Y:S02]  /*ce10*/  SEL R0, R0, RZ, P1 ;  /* 0x000000ff00007207 */ /* 0x000fe40000800000 */
[----:B------:R-:W-:Y:S01]  /*ce20*/  LOP3.LUT R2, R7, R2, RZ, 0x3c, !PT ;  /* 0x0000000207027212 */ /* 0x000fe200078e3cff */
[----:B-1----:R-:W-:Y:S06]  /*ce30*/  @!P0 BRA `(.L_x_276) ;  /* 0x0000000000dc8947 */ /* 0x002fec0003800000 */
.L_x_288:
[----:B------:R-:W-:Y:S01]  /*ce40*/  IMAD R3, R0, 0x8, R3 ;  /* 0x0000000800037824 */ /* 0x000fe200078e0203 */
[----:B------:R-:W-:-:S07]  /*ce50*/  SHF.L.U32 R0, R2, 0x1f, RZ ;  /* 0x0000001f02007819 */ /* 0x000fce00000006ff */
.L_x_277:
[----:B--2---:R2:W3:Y:S02]  /*ce60*/  SYNCS.PHASECHK.TRANS64.TRYWAIT P0, [R3+URZ], R0 ;  /* 0x00000000030075a7 */ /* 0x0044e4000800017f */
[----:B---3--:R-:W-:Y:S05]  /*ce70*/  @!P0 NANOSLEEP.SYNCS 0x989680 ;  /* 0x009896800000895d */ /* 0x008fea0003900000 */
[----:B------:R-:W3:Y:S02]  /*ce80*/  @!P0 SYNCS.PHASECHK.TRANS64 P0, [R3+URZ], R0 ;  /* 0x00000000030085a7 */ /* 0x000ee4000800007f */
[----:B---3--:R-:W-:Y:S05]  /*ce90*/  @!P0 BRA `(.L_x_277) ;  /* 0xfffffffc00f08947 */ /* 0x008fea000383ffff */
.L_x_271:
[----:B------:R-:W-:Y:S05]  /*cea0*/  BSYNC B0 ;  /* 0x0000000000007941 */ /* 0x000fea0003800000 */
.L_x_270:
[----:B------:R-:W-:Y:S05]  /*ceb0*/  EXIT ;  /* 0x000000000000794d */ /* 0x000fea0003800000 */
.L_x_17:
[----:B---3--:R3:W4:Y:S02]  /*cec0*/  SYNCS.PHASECHK.TRANS64.TRYWAIT P1, [R3+URZ], R0 ;  /* 0x00000000030075a7 */ /* 0x008724000802017f */
[----:B----4-:R-:W-:Y:S05]  /*ced0*/  @!P1 NANOSLEEP.SYNCS 0x989680 ;  /* 0x009896800000995d */ /* 0x010fea0003900000 */
[----:B------:R-:W4:Y:S02]  /*cee0*/  @!P1 SYNCS.PHASECHK.TRANS64 P1, [R3+URZ], R0 ;  /* 0x00000000030095a7 */ /* 0x000f24000802007f */
[----:B----4-:R-:W-:Y:S05]  /*cef0*/  @!P1 BRA `(.L_x_17) ;  /* 0xfffffffc00f09947 */ /* 0x010fea000383ffff */
[----:B------:R-:W-:Y:S05]  /*cf00*/  BRA `(.L_x_16) ;  /* 0xffffff4000c87947 */ /* 0x000fea000383ffff */
.L_x_22:
[----:B-1----:R-:W-:-:S04]  /*cf10*/  IMAD.U32 R5, RZ, RZ, UR8 ;  /* 0x00000008ff057e24 */ /* 0x002fc8000f8e00ff */
[----:B------:R1:W2:Y:S03]  /*cf20*/  SYNCS.PHASECHK.TRANS64.TRYWAIT P1, [R5+URZ], R4 ;  /* 0x00000004050075a7 */ /* 0x0002a6000802017f */
[----:B--2---:R-:W-:Y:S05]  /*cf30*/  @!P1 NANOSLEEP.SYNCS 0x989680 ;  /* 0x009896800000995d */ /* 0x004fea0003900000 */
[----:B------:R-:W2:Y:S02]  /*cf40*/  @!P1 SYNCS.PHASECHK.TRANS64 P1, [R5+URZ], R4 ;  /* 0x00000004050095a7 */ /* 0x000ea4000802007f */
[----:B--2---:R-:W-:Y:S05]  /*cf50*/  @!P1 BRA `(.L_x_22) ;  /* 0xfffffffc00ec9947 */ /* 0x004fea000383ffff */
[----:B------:R-:W-:Y:S05]  /*cf60*/  BRA `(.L_x_21) ;  /* 0xffffff58008c7947 */ /* 0x000fea000383ffff */
.L_x_257:
[----:B------:R-:W-:Y:S01]  /*cf70*/  BSSY B1, `(.L_x_278) ;  /* 0x0000006000017945 */ /* 0x000fe20003800000 */
[----:B------:R-:W-:-:S07]  /*cf80*/  IMAD.MOV.U32 R15, RZ, RZ, -0x1 ;  /* 0xffffffffff0f7424 */ /* 0x000fce00078e00ff */
[----:B------:R-:W-:Y:S05]  /*cf90*/  WARPSYNC.COLLECTIVE R15, `(.L_x_279) ;  /* 0x000000000f0c7348 */ /* 0x000fea0003c00000 */
[----:B------:R-:W-:Y:S02]  /*cfa0*/  ELECT P6, UR62, PT ;  /* 0x00000000003e782f */ /* 0x000fe400038c0000 */
[----:B------:R-:W-:Y:S01]  /*cfb0*/  MOV R14, UR62 ;  /* 0x0000003e000e7c02 */ /* 0x000fe20008000f00 */
[----:B------:R-:W-:Y:S10]  /*cfc0*/  ENDCOLLECTIVE ;  /* 0x000000000000791b */ /* 0x000ff40003800000 */
.L_x_279:
[----:B------:R-:W-:Y:S05]  /*cfd0*/  BSYNC B1 ;  /* 0x0000000000017941 */ /* 0x000fea0003800000 */
.L_x_278:
[----:B------:R-:W-:Y:S05]  /*cfe0*/  BRA `(.L_x_280) ;  /* 0xfffffff000247947 */ /* 0x000fea000383ffff */
.L_x_260:
[----:B0-----:R0:W1:Y:S02]  /*cff0*/  SYNCS.PHASECHK.TRANS64.TRYWAIT P1, [R14+URZ+0x28], R7 ;  /* 0x000028070e0075a7 */ /* 0x001064000802017f */
[----:B-1----:R-:W-:Y:S05]  /*d000*/  @!P1 NANOSLEEP.SYNCS 0x989680 ;  /* 0x009896800000995d */ /* 0x002fea0003900000 */
[----:B------:R-:W1:Y:S02]  /*d010*/  @!P1 SYNCS.PHASECHK.TRANS64 P1, [R14+URZ+0x28], R7 ;  /* 0x000028070e0095a7 */ /* 0x000e64000802007f */
[----:B-1----:R-:W-:Y:S05]  /*d020*/  @!P1 BRA `(.L_x_260) ;  /* 0xfffffffc00f09947 */ /* 0x002fea000383ffff */
[----:B------:R-:W-:Y:S05]  /*d030*/  BRA `(.L_x_281) ;  /* 0xfffffff000587947 */ /* 0x000fea000383ffff */
.L_x_269:
[----:B------:R-:W-:Y:S01]  /*d040*/  BSSY B0, `(.L_x_282) ;  /* 0x0000006000007945 */ /* 0x000fe20003800000 */
[----:B------:R-:W-:-:S07]  /*d050*/  IMAD.MOV.U32 R15, RZ, RZ, -0x1 ;  /* 0xffffffffff0f7424 */ /* 0x000fce00078e00ff */
[----:B------:R-:W-:Y:S05]  /*d060*/  WARPSYNC.COLLECTIVE R15, `(.L_x_283) ;  /* 0x000000000f0c7348 */ /* 0x000fea0003c00000 */
[----:B------:R-:W-:Y:S02]  /*d070*/  ELECT P6, UR62, PT ;  /* 0x00000000003e782f */ /* 0x000fe400038c0000 */
[----:B------:R-:W-:Y:S01]  /*d080*/  MOV R14, UR62 ;  /* 0x0000003e000e7c02 */ /* 0x000fe20008000f00 */
[----:B------:R-:W-:Y:S10]  /*d090*/  ENDCOLLECTIVE ;  /* 0x000000000000791b */ /* 0x000ff40003800000 */
.L_x_283:
[----:B------:R-:W-:Y:S05]  /*d0a0*/  BSYNC B0 ;  /* 0x0000000000007941 */ /* 0x000fea0003800000 */
.L_x_282:
[----:B------:R-:W-:Y:S05]  /*d0b0*/  BRA `(.L_x_284) ;  /* 0xfffffff800a87947 */ /* 0x000fea000383ffff */
.L_x_273:
[----:B0-----:R0:W1:Y:S02]  /*d0c0*/  SYNCS.PHASECHK.TRANS64.TRYWAIT P0, [R7+URZ], R2 ;  /* 0x00000002070075a7 */ /* 0x001064000800017f */
[----:B-1----:R-:W-:Y:S05]  /*d0d0*/  @!P0 NANOSLEEP.SYNCS 0x989680 ;  /* 0x009896800000895d */ /* 0x002fea0003900000 */
[----:B------:R-:W1:Y:S02]  /*d0e0*/  @!P0 SYNCS.PHASECHK.TRANS64 P0, [R7+URZ], R2 ;  /* 0x00000002070085a7 */ /* 0x000e64000800007f */
[----:B-1----:R-:W-:Y:S05]  /*d0f0*/  @!P0 BRA `(.L_x_273) ;  /* 0xfffffffc00f08947 */ /* 0x002fea000383ffff */
[----:B------:R-:W-:Y:S05]  /*d100*/  BRA `(.L_x_285) ;  /* 0xfffffff800e87947 */ /* 0x000fea000383ffff */
.L_x_274:
[----:B0-----:R0:W1:Y:S02]  /*d110*/  SYNCS.PHASECHK.TRANS64.TRYWAIT P0, [R9+URZ], R4 ;  /* 0x00000004090075a7 */ /* 0x001064000800017f */
[----:B-1----:R-:W-:Y:S05]  /*d120*/  @!P0 NANOSLEEP.SYNCS 0x989680 ;  /* 0x009896800000895d */ /* 0x002fea0003900000 */
[----:B------:R-:W1:Y:S02]  /*d130*/  @!P0 SYNCS.PHASECHK.TRANS64 P0, [R9+URZ], R4 ;  /* 0x00000004090085a7 */ /* 0x000e64000800007f */
[----:B-1----:R-:W-:Y:S05]  /*d140*/  @!P0 BRA `(.L_x_274) ;  /* 0xfffffffc00f08947 */ /* 0x002fea000383ffff */
[----:B------:R-:W-:Y:S05]  /*d150*/  BRA `(.L_x_286) ;  /* 0xfffffff800f87947 */ /* 0x000fea000383ffff */
.L_x_275:
[----:B0-----:R0:W1:Y:S02]  /*d160*/  SYNCS.PHASECHK.TRANS64.TRYWAIT P0, [R6+URZ], R5 ;  /* 0x00000005060075a7 */ /* 0x001064000800017f */
[----:B-1----:R-:W-:Y:S05]  /*d170*/  @!P0 NANOSLEEP.SYNCS 0x989680 ;  /* 0x009896800000895d */ /* 0x002fea0003900000 */
[----:B------:R-:W1:Y:S02]  /*d180*/  @!P0 SYNCS.PHASECHK.TRANS64 P0, [R6+URZ], R5 ;  /* 0x00000005060085a7 */ /* 0x000e64000800007f */
[----:B-1----:R-:W-:Y:S05]  /*d190*/  @!P0 BRA `(.L_x_275) ;  /* 0xfffffffc00f08947 */ /* 0x002fea000383ffff */
[----:B------:R-:W-:Y:S05]  /*d1a0*/  BRA `(.L_x_287) ;  /* 0xfffffffc00087947 */ /* 0x000fea000383ffff */
.L_x_276:
[----:B-1----:R1:W2:Y:S02]  /*d1b0*/  SYNCS.PHASECHK.TRANS64.TRYWAIT P0, [R9+URZ], R4 ;  /* 0x00000004090075a7 */ /* 0x0022a4000800017f */
[----:B--2---:R-:W-:Y:S05]  /*d1c0*/  @!P0 NANOSLEEP.SYNCS 0x989680 ;  /* 0x009896800000895d */ /* 0x004fea0003900000 */
[----:B------:R-:W2:Y:S02]  /*d1d0*/  @!P0 SYNCS.PHASECHK.TRANS64 P0, [R9+URZ], R4 ;  /* 0x00000004090085a7 */ /* 0x000ea4000800007f */
[----:B--2---:R-:W-:Y:S05]  /*d1e0*/  @!P0 BRA `(.L_x_276) ;  /* 0xfffffffc00f08947 */ /* 0x004fea000383ffff */
[----:B------:R-:W-:Y:S05]  /*d1f0*/  BRA `(.L_x_288) ;  /* 0xfffffffc00107947 */ /* 0x000fea000383ffff */
.L_x_289:
[----:B------:R-:W-:-:S00]  /*d200*/  BRA `(.L_x_289) ;  /* 0xfffffffc00fc7947 */ /* 0x000fc0000383ffff */
[----:B------:R-:W-:-:S00]  /*d210*/  NOP ;  /* 0x0000000000007918 */ /* 0x000fc00000000000 */
        /* <DEDUP_REMOVED lines=14> */
.L_x_290:


//--------------------- .nv.global.init           --------------------------
	.section	.nv.global.init,"aw",@progbits
.nv.global.init:
	.type		$str$22,@object
	.size		$str$22,($str$23 - $str$22)
$str$22:
        /*0000*/ 	.byte	0x6b, 0x5f, 0x74, 0x69, 0x6c, 0x65, 0x5f, 0x63, 0x6f, 0x75, 0x6e, 0x74, 0x20, 0x3e, 0x3d, 0x20
        /*0010*/ 	.byte	0x31, 0x00
	.type		$str$23,@object
	.size		$str$23,(__unnamed_1 - $str$23)
$str$23:
        /*0012*/ 	.byte	0x2f, 0x74, 0x6d, 0x70, 0x2f, 0x63, 0x75, 0x74, 0x6c, 0x61, 0x73, 0x73, 0x5f, 0x73, 0x77, 0x65
        /*0022*/ 	.byte	0x65, 0x70, 0x5f, 0x73, 0x72, 0x63, 0x2f, 0x69, 0x6e, 0x63, 0x6c, 0x75, 0x64, 0x65, 0x2f, 0x63
        /*0032*/ 	.byte	0x75, 0x74, 0x6c, 0x61, 0x73, 0x73, 0x2f, 0x67, 0x65, 0x6d, 0x6d, 0x2f, 0x63, 0x6f, 0x6c, 0x6c
        /*0042*/ 	.byte	0x65, 0x63, 0x74, 0x69, 0x76, 0x65, 0x2f, 0x73, 0x6d, 0x39, 0x30, 0x5f, 0x6d, 0x6d, 0x61, 0x5f
        /*0052*/ 	.byte	0x74, 0x6d, 0x61, 0x5f, 0x67, 0x6d, 0x6d, 0x61, 0x5f, 0x73, 0x73, 0x5f, 0x77, 0x61, 0x72, 0x70
        /*0062*/ 	.byte	0x73, 0x70, 0x65, 0x63, 0x69, 0x61, 0x6c, 0x69, 0x7a, 0x65, 0x64, 0x2e, 0x68, 0x70, 0x70, 0x00
	.type		__unnamed_1,@object
	.size		__unnamed_1,(.L_0 - __unnamed_1)
__unnamed_1:
        /*0072*/ 	.byte	0x76, 0x6f, 0x69, 0x64, 0x20, 0x63, 0x75, 0x74, 0x6c, 0x61, 0x73, 0x73, 0x3a, 0x3a, 0x67, 0x65
        /* <DEDUP_REMOVED lines=180> */
        /*0bc2*/ 	.byte	0x69, 0x74, 0x79, 0x5d, 0x00
.L_0:


//--------------------- .nv.shared._ZN7cutlass13device_kernelINS_4gemm6kernel13GemmUniversalIN4cute5tupleIJiiiiEEENS1_10collective13CollectiveMmaINS1_34MainloopSm90TmaGmmaWarpSpecializedILi5ENS5_IJNS4_1CILi1EEESB_SB_EEENS1_35KernelTmaWarpSpecializedCooperativeEEENS5_IJNSA_ILi192EEENSA_ILi112EEENSA_ILi64EEEEEENS_10bfloat16_tENS5_IJlSB_lEEESJ_SK_NS4_8TiledMMAINS4_8MMA_AtomIJNS4_4SM904GMMA27MMA_64x16x16_F32BF16BF16_SSILNSO_5MajorE0ELSQ_0ELNSO_7ScaleInE1ELSR_1EEEEEENS4_6LayoutINS5_IJNSA_ILi2EEESB_SB_EEENS5_IJSB_NSA_ILi0EEESX_EEEEENS5_IJNS4_10UnderscoreES10_S10_EEEEENS4_13SM90_TMA_LOADENS4_14ComposedLayoutINS4_7SwizzleILi3ELi4ELi3EEENS4_18smem_ptr_flag_bitsILi16EEENSU_INS5_IJNSA_ILi8EEESH_EEENS5_IJSH_SB_EEEEEEEvNS4_8identityES13_S1D_vS1E_EENS_8epilogue10collective6detail29Sm90TmaWarpSpecializedAdapterINS1H_15DefaultEpilogueISJ_SK_SK_NS1G_6thread17LinearCombinationISJ_Li1EffLNS1L_9ScaleType4KindE0ELNS_15FloatRoundStyleE2ESJ_EENS1_15EpilogueDefaultEEEEEvvEEEEvNT_6ParamsE --------------------------
	.section	.nv.shared._ZN7cutlass13device_kernelINS_4gemm6kernel13GemmUniversalIN4cute5tupleIJiiiiEEENS1_10collective13CollectiveMmaINS1_34MainloopSm90TmaGmmaWarpSpecializedILi5ENS5_IJNS4_1CILi1EEESB_SB_EEENS1_35KernelTmaWarpSpecializedCooperativeEEENS5_IJNSA_ILi192EEENSA_ILi112EEENSA_ILi64EEEEEENS_10bfloat16_tENS5_IJlSB_lEEESJ_SK_NS4_8TiledMMAINS4_8MMA_AtomIJNS4_4SM904GMMA27MMA_64x16x16_F32BF16BF16_SSILNSO_5MajorE0ELSQ_0ELNSO_7ScaleInE1ELSR_1EEEEEENS4_6LayoutINS5_IJNSA_ILi2EEESB_SB_EEENS5_IJSB_NSA_ILi0EEESX_EEEEENS5_IJNS4_10UnderscoreES10_S10_EEEEENS4_13SM90_TMA_LOADENS4_14ComposedLayoutINS4_7SwizzleILi3ELi4ELi3EEENS4_18smem_ptr_flag_bitsILi16EEENSU_INS5_IJNSA_ILi8EEESH_EEENS5_IJSH_SB_EEEEEEEvNS4_8identityES13_S1D_vS1E_EENS_8epilogue10collective6detail29Sm90TmaWarpSpecializedAdapterINS1H_15DefaultEpilogueISJ_SK_SK_NS1G_6thread17LinearCombinationISJ_Li1EffLNS1L_9ScaleType4KindE0ELNS_15FloatRoundStyleE2ESJ_EENS1_15EpilogueDefaultEEEEEvvEEEEvNT_6ParamsE,"aw",@nobits
	.sectionflags	@""
	.align	16
	.zero		1024


//--------------------- .nv.shared.reserved.0     --------------------------
	.section	.nv.shared.reserved.0,"aw",@nobits
	.weak		__nv_reservedSMEM_offset_0_alias
	.size		__nv_reservedSMEM_offset_0_alias, 0, 0
	.other		__nv_reservedSMEM_offset_0_alias,@"STO_CUDA_RESERVED_SHARED STV_DEFAULT"
__nv_reservedSMEM_offset_0_alias:
	.zero		0


//--------------------- .nv.global                --------------------------
	.section	.nv.global,"aw",@nobits
.nv.global:
	.type		_ZN39_INTERNAL_3123216f_4_k_cu_33a774fa_59174cute1_E,@object
	.size		_ZN39_INTERNAL_3123216f_4_k_cu_33a774fa_59174cute1_E,(_ZN39_INTERNAL_3123216f_4_k_cu_33a774fa_59174cuda3std3__45__cpo6cbeginE - _ZN39_INTERNAL_3123216f_4_k_cu_33a774fa_59174cute1_E)
_ZN39_INTERNAL_3123216f_4_k_cu_33a774fa_59174cute1_E:
	.zero		1
	.type		_ZN39_INTERNAL_3123216f_4_k_cu_33a774fa_59174cuda3std3__45__cpo6cbeginE,@object
	.size		_ZN39_INTERNAL_3123216f_4_k_cu_33a774fa_59174cuda3std3__45__cpo6cbeginE,(_ZN39_INTERNAL_3123216f_4_k_cu_33a774fa_59174cuda3std3__48in_placeE - _ZN39_INTERNAL_3123216f_4_k_cu_33a774fa_59174cuda3std3__45__cpo6cbeginE)
_ZN39_INTERNAL_3123216f_4_k_cu_33a774fa_59174cuda3std3__45__cpo6cbeginE:
	.zero		1
	.type		_ZN39_INTERNAL_3123216f_4_k_cu_33a774fa_59174cuda3std3__48in_placeE,@object
	.size		_ZN39_INTERNAL_3123216f_4_k_cu_33a774fa_59174cuda3std3__48in_placeE,(_ZN39_INTERNAL_3123216f_4_k_cu_33a774fa_59174cuda3std6ranges3__45__cpo9iter_moveE - _ZN39_INTERNAL_3123216f_4_k_cu_33a774fa_59174cuda3std3__48in_placeE)
_ZN39_INTERNAL_3123216f_4_k_cu_33a774fa_59174cuda3std3__48in_placeE:
	.zero		1
	.type		_ZN39_INTERNAL_3123216f_4_k_cu_33a774fa_59174cuda3std6ranges3__45__cpo9iter_moveE,@object
	.size		_ZN39_INTERNAL_3123216f_4_k_cu_33a774fa_59174cuda3std6ranges3__45__cpo9iter_moveE,(_ZN39_INTERNAL_3123216f_4_k_cu_33a774fa_59174cuda3std3__45__cpo5beginE - _ZN39_INTERNAL_3123216f_4_k_cu_33a774fa_59174cuda3std6ranges3__45__cpo9iter_moveE)
_ZN39_INTERNAL_3123216f_4_k_cu_33a774fa_59174cuda3std6ranges3__45__cpo9iter_moveE:
	.zero		1
	.type		_ZN39_INTERNAL_3123216f_4_k_cu_33a774fa_59174cuda3std3__45__cpo5beginE,@object
	.size		_ZN39_INTERNAL_3123216f_4_k_cu_33a774fa_59174cuda3std3__45__cpo5beginE,(_ZN39_INTERNAL_3123216f_4_k_cu_33a774fa_59174cuda3std3__441_GLOBAL__N__3123216f_4_k_cu_33a774fa_59176ignoreE - _ZN39_INTERNAL_3123216f_4_k_cu_33a774fa_59174cuda3std3__45__cpo5beginE)
_ZN39_INTERNAL_3123216f_4_k_cu_33a774fa_59174cuda3std3__45__cpo5beginE:
	.zero		1
	.type		_ZN39_INTERNAL_3123216f_4_k_cu_33a774fa_59174cuda3std3__441_GLOBAL__N__3123216f_4_k_cu_33a774fa_59176ignoreE,@object
	.size		_ZN39_INTERNAL_3123216f_4_k_cu_33a774fa_59174cuda3std3__441_GLOBAL__N__3123216f_4_k_cu_33a774fa_59176ignoreE,(_ZN39_INTERNAL_3123216f_4_k_cu_33a774fa_59174cute7productE - _ZN39_INTERNAL_3123216f_4_k_cu_33a774fa_59174cuda3std3__441_GLOBAL__N__3123216f_4_k_cu_33a774fa_59176ignoreE)
_ZN39_INTERNAL_3123216f_4_k_cu_33a774fa_59174cuda3std3__441_GLOBAL__N__3123216f_4_k_cu_33a774fa_59176ignoreE:
	.zero		1
	.type		_ZN39_INTERNAL_3123216f_4_k_cu_33a774fa_59174cute7productE,@object
	.size		_ZN39_INTERNAL_3123216f_4_k_cu_33a774fa_59174cute7productE,(_ZN39_INTERNAL_3123216f_4_k_cu_33a774fa_59174cuda3std3__45__cpo3endE - _ZN39_INTERNAL_3123216f_4_k_cu_33a774fa_59174cute7productE)
_ZN39_INTERNAL_3123216f_4_k_cu_33a774fa_59174cute7productE:
	.zero		1
	.type		_ZN39_INTERNAL_3123216f_4_k_cu_33a774fa_59174cuda3std3__45__cpo3endE,@object
	.size		_ZN39_INTERNAL_3123216f_4_k_cu_33a774fa_59174cuda3std3__45__cpo3endE,(_ZN39_INTERNAL_3123216f_4_k_cu_33a774fa_59174cuda3std3__419piecewise_constructE - _ZN39_INTERNAL_3123216f_4_k_cu_33a774fa_59174cuda3std3__45__cpo3endE)
_ZN39_INTERNAL_3123216f_4_k_cu_33a774fa_59174cuda3std3__45__cpo3endE:
	.zero		1
	.type		_ZN39_INTERNAL_3123216f_4_k_cu_33a774fa_59174cuda3std3__419piecewise_constructE,@object
	.size		_ZN39_INTERNAL_3123216f_4_k_cu_33a774fa_59174cuda3std3__419piecewise_constructE,(_ZN39_INTERNAL_3123216f_4_k_cu_33a774fa_59174cuda3std3__45__cpo4cendE - _ZN39_INTERNAL_3123216f_4_k_cu_33a774fa_59174cuda3std3__419piecewise_constructE)
_ZN39_INTERNAL_3123216f_4_k_cu_33a774fa_59174cuda3std3__419piecewise_constructE:
	.zero		1
	.type		_ZN39_INTERNAL_3123216f_4_k_cu_33a774fa_59174cuda3std3__45__cpo4cendE,@object
	.size		_ZN39_INTERNAL_3123216f_4_k_cu_33a774fa_59174cuda3std3__45__cpo4cendE,(_ZN39_INTERNAL_3123216f_4_k_cu_33a774fa_59174cuda3std6ranges3__45__cpo4swapE - _ZN39_INTERNAL_3123216f_4_k_cu_33a774fa_59174cuda3std3__45__cpo4cendE)
_ZN39_INTERNAL_3123216f_4_k_cu_33a774fa_59174cuda3std3__45__cpo4cendE:
	.zero		1
	.type		_ZN39_INTERNAL_3123216f_4_k_cu_33a774fa_59174cuda3std6ranges3__45__cpo4swapE,@object
	.size		_ZN39_INTERNAL_3123216f_4_k_cu_33a774fa_59174cuda3std6ranges3__45__cpo4swapE,(.L_8 - _ZN39_INTERNAL_3123216f_4_k_cu_33a774fa_59174cuda3std6ranges3__45__cpo4swapE)
_ZN39_INTERNAL_3123216f_4_k_cu_33a774fa_59174cuda3std6ranges3__45__cpo4swapE:
	.zero		1
.L_8:


//--------------------- .nv.constant0._ZN7cutlass13device_kernelINS_4gemm6kernel13GemmUniversalIN4cute5tupleIJiiiiEEENS1_10collective13CollectiveMmaINS1_34MainloopSm90TmaGmmaWarpSpecializedILi5ENS5_IJNS4_1CILi1EEESB_SB_EEENS1_35KernelTmaWarpSpecializedCooperativeEEENS5_IJNSA_ILi192EEENSA_ILi112EEENSA_ILi64EEEEEENS_10bfloat16_tENS5_IJlSB_lEEESJ_SK_NS4_8TiledMMAINS4_8MMA_AtomIJNS4_4SM904GMMA27MMA_64x16x16_F32BF16BF16_SSILNSO_5MajorE0ELSQ_0ELNSO_7ScaleInE1ELSR_1EEEEEENS4_6LayoutINS5_IJNSA_ILi2EEESB_SB_EEENS5_IJSB_NSA_ILi0EEESX_EEEEENS5_IJNS4_10UnderscoreES10_S10_EEEEENS4_13SM90_TMA_LOADENS4_14ComposedLayoutINS4_7SwizzleILi3ELi4ELi3EEENS4_18smem_ptr_flag_bitsILi16EEENSU_INS5_IJNSA_ILi8EEESH_EEENS5_IJSH_SB_EEEEEEEvNS4_8identityES13_S1D_vS1E_EENS_8epilogue10collective6detail29Sm90TmaWarpSpecializedAdapterINS1H_15DefaultEpilogueISJ_SK_SK_NS1G_6thread17LinearCombinationISJ_Li1EffLNS1L_9ScaleType4KindE0ELNS_15FloatRoundStyleE2ESJ_EENS1_15EpilogueDefaultEEEEEvvEEEEvNT_6ParamsE --------------------------
	.section	.nv.constant0._ZN7cutlass13device_kernelINS_4gemm6kernel13GemmUniversalIN4cute5tupleIJiiiiEEENS1_10collective13CollectiveMmaINS1_34MainloopSm90TmaGmmaWarpSpecializedILi5ENS5_IJNS4_1CILi1EEESB_SB_EEENS1_35KernelTmaWarpSpecializedCooperativeEEENS5_IJNSA_ILi192EEENSA_ILi112EEENSA_ILi64EEEEEENS_10bfloat16_tENS5_IJlSB_lEEESJ_SK_NS4_8TiledMMAINS4_8MMA_AtomIJNS4_4SM904GMMA27MMA_64x16x16_F32BF16BF16_SSILNSO_5MajorE0ELSQ_0ELNSO_7ScaleInE1ELSR_1EEEEEENS4_6LayoutINS5_IJNSA_ILi2EEESB_SB_EEENS5_IJSB_NSA_ILi0EEESX_EEEEENS5_IJNS4_10UnderscoreES10_S10_EEEEENS4_13SM90_TMA_LOADENS4_14ComposedLayoutINS4_7SwizzleILi3ELi4ELi3EEENS4_18smem_ptr_flag_bitsILi16EEENSU_INS5_IJNSA_ILi8EEESH_EEENS5_IJSH_SB_EEEEEEEvNS4_8identityES13_S1D_vS1E_EENS_8epilogue10collective6detail29Sm90TmaWarpSpecializedAdapterINS1H_15DefaultEpilogueISJ_SK_SK_NS1G_6thread17LinearCombinationISJ_Li1EffLNS1L_9ScaleType4KindE0ELNS_15FloatRoundStyleE2ESJ_EENS1_15EpilogueDefaultEEEEEvvEEEEvNT_6ParamsE,"a",@progbits
	.sectionflags	@""
	.align	4
.nv.constant0._ZN7cutlass13device_kernelINS_4gemm6kernel13GemmUniversalIN4cute5tupleIJiiiiEEENS1_10collective13CollectiveMmaINS1_34MainloopSm90TmaGmmaWarpSpecializedILi5ENS5_IJNS4_1CILi1EEESB_SB_EEENS1_35KernelTmaWarpSpecializedCooperativeEEENS5_IJNSA_ILi192EEENSA_ILi112EEENSA_ILi64EEEEEENS_10bfloat16_tENS5_IJlSB_lEEESJ_SK_NS4_8TiledMMAINS4_8MMA_AtomIJNS4_4SM904GMMA27MMA_64x16x16_F32BF16BF16_SSILNSO_5MajorE0ELSQ_0ELNSO_7ScaleInE1ELSR_1EEEEEENS4_6LayoutINS5_IJNSA_ILi2EEESB_SB_EEENS5_IJSB_NSA_ILi0EEESX_EEEEENS5_IJNS4_10UnderscoreES10_S10_EEEEENS4_13SM90_TMA_LOADENS4_14ComposedLayoutINS4_7SwizzleILi3ELi4ELi3EEENS4_18smem_ptr_flag_bitsILi16EEENSU_INS5_IJNSA_ILi8EEESH_EEENS5_IJSH_SB_EEEEEEEvNS4_8identityES13_S1D_vS1E_EENS_8epilogue10collective6detail29Sm90TmaWarpSpecializedAdapterINS1H_15DefaultEpilogueISJ_SK_SK_NS1G_6thread17LinearCombinationISJ_Li1EffLNS1L_9ScaleType4KindE0ELNS_15FloatRoundStyleE2ESJ_EENS1_15EpilogueDefaultEEEEEvvEEEEvNT_6ParamsE:
	.zero		1664


//--------------------- SYMBOLS --------------------------

	.type		.nv.reservedSmem.offset0,@object
	.size		.nv.reservedSmem.offset0,0x4
	.type		__assertfail,@function
